//
// Generated by NVIDIA NVVM Compiler
//
// Compiler Build ID: CL-36424714
// Cuda compilation tools, release 13.0, V13.0.88
// Based on NVVM 20.0.0
//

.version 9.0
.target sm_100
.address_size 64

	// .globl	_Z6Conv2dPfS_S_iiii
.extern .func  (.param .b64 func_retval0) malloc
(
	.param .b64 malloc_param_0
)
;

.visible .entry _Z6Conv2dPfS_S_iiii(
	.param .u64 .ptr .align 1 _Z6Conv2dPfS_S_iiii_param_0,
	.param .u64 .ptr .align 1 _Z6Conv2dPfS_S_iiii_param_1,
	.param .u64 .ptr .align 1 _Z6Conv2dPfS_S_iiii_param_2,
	.param .u32 _Z6Conv2dPfS_S_iiii_param_3,
	.param .u32 _Z6Conv2dPfS_S_iiii_param_4,
	.param .u32 _Z6Conv2dPfS_S_iiii_param_5,
	.param .u32 _Z6Conv2dPfS_S_iiii_param_6
)
{
	.reg .pred 	%p<33>;
	.reg .b32 	%r<180>;
	.reg .b32 	%f<129>;
	.reg .b64 	%rd<115>;

	ld.param.u64 	%rd10, [_Z6Conv2dPfS_S_iiii_param_0];
	ld.param.u32 	%r78, [_Z6Conv2dPfS_S_iiii_param_3];
	ld.param.u32 	%r79, [_Z6Conv2dPfS_S_iiii_param_4];
	ld.param.u32 	%r80, [_Z6Conv2dPfS_S_iiii_param_5];
	ld.param.u32 	%r81, [_Z6Conv2dPfS_S_iiii_param_6];
	cvta.to.global.u64 	%rd1, %rd10;
	sub.s32 	%r82, %r78, %r79;
	add.s32 	%r1, %r82, 1;
	mul.wide.s32 	%rd11, %r79, %r79;
	shl.b64 	%rd12, %rd11, 2;
	{ // callseq 0, 0
	.param .b64 param0;
	st.param.b64 	[param0], %rd12;
	.param .b64 retval0;
	call.uni (retval0), 
	malloc, 
	(
	param0
	);
	ld.param.b64 	%rd13, [retval0];
	} // callseq 0
	{ // callseq 1, 0
	.param .b64 param0;
	st.param.b64 	[param0], %rd12;
	.param .b64 retval0;
	call.uni (retval0), 
	malloc, 
	(
	param0
	);
	ld.param.b64 	%rd14, [retval0];
	} // callseq 1
	mov.u32 	%r2, %ctaid.x;
	mov.u32 	%r3, %tid.x;
	min.s32 	%r83, %r80, %r79;
	setp.lt.s32 	%p1, %r83, 1;
	@%p1 bra 	$L__BB0_16;
	and.b32  	%r4, %r79, 7;
	and.b32  	%r5, %r79, 2147483640;
	mov.b32 	%r154, 0;
	mul.wide.s32 	%rd51, %r78, 4;
	mul.wide.u32 	%rd53, %r79, 4;
$L__BB0_2:
	mad.lo.s32 	%r7, %r154, %r78, %r3;
	mul.lo.s32 	%r8, %r154, %r79;
	mov.b32 	%r155, 0;
$L__BB0_3:
	setp.lt.u32 	%p2, %r79, 8;
	add.s32 	%r10, %r155, %r2;
	mov.b32 	%r158, 0;
	@%p2 bra 	$L__BB0_6;
	mov.b32 	%r156, 0;
$L__BB0_5:
	.pragma "nounroll";
	add.s32 	%r88, %r7, %r156;
	mad.lo.s32 	%r89, %r88, %r78, %r10;
	mul.wide.s32 	%rd15, %r89, 4;
	add.s64 	%rd16, %rd1, %rd15;
	ld.global.f32 	%f13, [%rd16];
	add.s32 	%r90, %r156, %r8;
	mad.lo.s32 	%r91, %r90, %r79, %r155;
	mul.wide.s32 	%rd17, %r91, 4;
	add.s64 	%rd18, %rd13, %rd17;
	st.f32 	[%rd18], %f13;
	mul.wide.s32 	%rd19, %r78, 4;
	add.s64 	%rd20, %rd16, %rd19;
	ld.global.f32 	%f14, [%rd20];
	mul.wide.u32 	%rd21, %r79, 4;
	add.s64 	%rd22, %rd18, %rd21;
	st.f32 	[%rd22], %f14;
	add.s64 	%rd23, %rd20, %rd19;
	ld.global.f32 	%f15, [%rd23];
	add.s64 	%rd24, %rd22, %rd21;
	st.f32 	[%rd24], %f15;
	add.s64 	%rd25, %rd23, %rd19;
	ld.global.f32 	%f16, [%rd25];
	add.s64 	%rd26, %rd24, %rd21;
	st.f32 	[%rd26], %f16;
	add.s64 	%rd27, %rd25, %rd19;
	ld.global.f32 	%f17, [%rd27];
	add.s64 	%rd28, %rd26, %rd21;
	st.f32 	[%rd28], %f17;
	add.s64 	%rd29, %rd27, %rd19;
	ld.global.f32 	%f18, [%rd29];
	add.s64 	%rd30, %rd28, %rd21;
	st.f32 	[%rd30], %f18;
	add.s64 	%rd31, %rd29, %rd19;
	ld.global.f32 	%f19, [%rd31];
	add.s64 	%rd32, %rd30, %rd21;
	st.f32 	[%rd32], %f19;
	add.s64 	%rd33, %rd31, %rd19;
	ld.global.f32 	%f20, [%rd33];
	add.s64 	%rd34, %rd32, %rd21;
	st.f32 	[%rd34], %f20;
	add.s32 	%r156, %r156, 8;
	setp.ne.s32 	%p3, %r156, %r5;
	mov.u32 	%r158, %r5;
	@%p3 bra 	$L__BB0_5;
$L__BB0_6:
	setp.eq.s32 	%p4, %r4, 0;
	@%p4 bra 	$L__BB0_14;
	add.s32 	%r92, %r4, -1;
	setp.lt.u32 	%p5, %r92, 3;
	@%p5 bra 	$L__BB0_9;
	add.s32 	%r93, %r7, %r158;
	mad.lo.s32 	%r94, %r93, %r78, %r10;
	mul.wide.s32 	%rd35, %r94, 4;
	add.s64 	%rd36, %rd1, %rd35;
	ld.global.f32 	%f21, [%rd36];
	add.s32 	%r95, %r158, %r8;
	mad.lo.s32 	%r96, %r95, %r79, %r155;
	mul.wide.s32 	%rd37, %r96, 4;
	add.s64 	%rd38, %rd13, %rd37;
	st.f32 	[%rd38], %f21;
	mul.wide.s32 	%rd39, %r78, 4;
	add.s64 	%rd40, %rd36, %rd39;
	ld.global.f32 	%f22, [%rd40];
	mul.wide.u32 	%rd41, %r79, 4;
	add.s64 	%rd42, %rd38, %rd41;
	st.f32 	[%rd42], %f22;
	add.s64 	%rd43, %rd40, %rd39;
	ld.global.f32 	%f23, [%rd43];
	add.s64 	%rd44, %rd42, %rd41;
	st.f32 	[%rd44], %f23;
	add.s64 	%rd45, %rd43, %rd39;
	ld.global.f32 	%f24, [%rd45];
	add.s64 	%rd46, %rd44, %rd41;
	st.f32 	[%rd46], %f24;
	add.s32 	%r158, %r158, 4;
$L__BB0_9:
	and.b32  	%r97, %r79, 3;
	setp.eq.s32 	%p6, %r97, 0;
	@%p6 bra 	$L__BB0_14;
	setp.eq.s32 	%p7, %r97, 1;
	@%p7 bra 	$L__BB0_12;
	add.s32 	%r98, %r7, %r158;
	mad.lo.s32 	%r99, %r98, %r78, %r10;
	mul.wide.s32 	%rd47, %r99, 4;
	add.s64 	%rd48, %rd1, %rd47;
	ld.global.f32 	%f25, [%rd48];
	add.s32 	%r100, %r158, %r8;
	mad.lo.s32 	%r101, %r100, %r79, %r155;
	mul.wide.s32 	%rd49, %r101, 4;
	add.s64 	%rd50, %rd13, %rd49;
	st.f32 	[%rd50], %f25;
	add.s64 	%rd52, %rd48, %rd51;
	ld.global.f32 	%f26, [%rd52];
	add.s64 	%rd54, %rd50, %rd53;
	st.f32 	[%rd54], %f26;
	add.s32 	%r158, %r158, 2;
$L__BB0_12:
	and.b32  	%r102, %r79, 1;
	setp.eq.b32 	%p8, %r102, 1;
	not.pred 	%p9, %p8;
	@%p9 bra 	$L__BB0_14;
	add.s32 	%r103, %r7, %r158;
	mad.lo.s32 	%r104, %r103, %r78, %r10;
	mul.wide.s32 	%rd55, %r104, 4;
	add.s64 	%rd56, %rd1, %rd55;
	ld.global.f32 	%f27, [%rd56];
	add.s32 	%r105, %r158, %r8;
	mad.lo.s32 	%r106, %r105, %r79, %r155;
	mul.wide.s32 	%rd57, %r106, 4;
	add.s64 	%rd58, %rd13, %rd57;
	st.f32 	[%rd58], %f27;
$L__BB0_14:
	add.s32 	%r155, %r155, 1;
	setp.ne.s32 	%p10, %r155, %r79;
	@%p10 bra 	$L__BB0_3;
	add.s32 	%r154, %r154, 1;
	setp.ne.s32 	%p11, %r154, %r80;
	@%p11 bra 	$L__BB0_2;
$L__BB0_16:
	setp.lt.s32 	%p12, %r81, 1;
	@%p12 bra 	$L__BB0_47;
	ld.param.u64 	%rd113, [_Z6Conv2dPfS_S_iiii_param_2];
	cvta.to.global.u64 	%rd4, %rd113;
	mul.lo.s32 	%r20, %r79, %r79;
	setp.ne.s32 	%p13, %r79, 0;
	@%p13 bra 	$L__BB0_29;
	and.b32  	%r21, %r81, 7;
	setp.lt.u32 	%p25, %r81, 8;
	mov.b32 	%r170, 0;
	@%p25 bra 	$L__BB0_21;
	and.b32  	%r170, %r81, 2147483640;
	neg.s32 	%r168, %r170;
	add.s32 	%r118, %r3, %r78;
	mad.lo.s32 	%r119, %r1, %r118, %r1;
	add.s32 	%r167, %r2, %r119;
	mul.lo.s32 	%r120, %r1, %r1;
	shl.b32 	%r25, %r120, 3;
	shl.b32 	%r121, %r78, 1;
	add.s32 	%r122, %r3, %r121;
	add.s32 	%r123, %r122, 2;
	mad.lo.s32 	%r166, %r123, %r1, %r2;
	mad.lo.s32 	%r124, %r78, 3, %r3;
	add.s32 	%r125, %r124, 3;
	mad.lo.s32 	%r165, %r125, %r1, %r2;
	shl.b32 	%r126, %r78, 2;
	add.s32 	%r127, %r3, %r126;
	add.s32 	%r128, %r127, 4;
	mad.lo.s32 	%r164, %r128, %r1, %r2;
	mad.lo.s32 	%r129, %r78, 5, %r3;
	add.s32 	%r130, %r129, 5;
	mad.lo.s32 	%r163, %r130, %r1, %r2;
	mad.lo.s32 	%r131, %r78, 6, %r3;
	add.s32 	%r132, %r131, 6;
	mad.lo.s32 	%r162, %r132, %r1, %r2;
	mad.lo.s32 	%r133, %r78, 7, %r3;
	add.s32 	%r134, %r133, 7;
	mad.lo.s32 	%r161, %r134, %r1, %r2;
	mad.lo.s32 	%r160, %r3, %r1, %r2;
$L__BB0_20:
	.pragma "nounroll";
	mul.wide.s32 	%rd81, %r160, 4;
	add.s64 	%rd82, %rd4, %rd81;
	mov.b32 	%r135, 0;
	st.global.u32 	[%rd82], %r135;
	mul.wide.s32 	%rd83, %r167, 4;
	add.s64 	%rd84, %rd4, %rd83;
	st.global.u32 	[%rd84], %r135;
	mul.wide.s32 	%rd85, %r166, 4;
	add.s64 	%rd86, %rd4, %rd85;
	st.global.u32 	[%rd86], %r135;
	mul.wide.s32 	%rd87, %r165, 4;
	add.s64 	%rd88, %rd4, %rd87;
	st.global.u32 	[%rd88], %r135;
	mul.wide.s32 	%rd89, %r164, 4;
	add.s64 	%rd90, %rd4, %rd89;
	st.global.u32 	[%rd90], %r135;
	mul.wide.s32 	%rd91, %r163, 4;
	add.s64 	%rd92, %rd4, %rd91;
	st.global.u32 	[%rd92], %r135;
	mul.wide.s32 	%rd93, %r162, 4;
	add.s64 	%rd94, %rd4, %rd93;
	st.global.u32 	[%rd94], %r135;
	mul.wide.s32 	%rd95, %r161, 4;
	add.s64 	%rd96, %rd4, %rd95;
	st.global.u32 	[%rd96], %r135;
	add.s32 	%r168, %r168, 8;
	add.s32 	%r167, %r167, %r25;
	add.s32 	%r166, %r166, %r25;
	add.s32 	%r165, %r165, %r25;
	add.s32 	%r164, %r164, %r25;
	add.s32 	%r163, %r163, %r25;
	add.s32 	%r162, %r162, %r25;
	add.s32 	%r161, %r161, %r25;
	add.s32 	%r160, %r160, %r25;
	setp.ne.s32 	%p26, %r168, 0;
	@%p26 bra 	$L__BB0_20;
$L__BB0_21:
	setp.eq.s32 	%p27, %r21, 0;
	@%p27 bra 	$L__BB0_47;
	and.b32  	%r52, %r81, 3;
	setp.lt.u32 	%p28, %r21, 4;
	@%p28 bra 	$L__BB0_24;
	mad.lo.s32 	%r136, %r170, %r1, %r3;
	mad.lo.s32 	%r137, %r136, %r1, %r2;
	mul.wide.s32 	%rd97, %r137, 4;
	add.s64 	%rd98, %rd4, %rd97;
	mov.b32 	%r138, 0;
	st.global.u32 	[%rd98], %r138;
	add.s32 	%r139, %r136, %r1;
	mad.lo.s32 	%r140, %r139, %r1, %r2;
	mul.wide.s32 	%rd99, %r140, 4;
	add.s64 	%rd100, %rd4, %rd99;
	st.global.u32 	[%rd100], %r138;
	add.s32 	%r141, %r139, %r1;
	mad.lo.s32 	%r142, %r141, %r1, %r2;
	mul.wide.s32 	%rd101, %r142, 4;
	add.s64 	%rd102, %rd4, %rd101;
	st.global.u32 	[%rd102], %r138;
	add.s32 	%r143, %r141, %r1;
	mad.lo.s32 	%r144, %r143, %r1, %r2;
	mul.wide.s32 	%rd103, %r144, 4;
	add.s64 	%rd104, %rd4, %rd103;
	st.global.u32 	[%rd104], %r138;
	add.s32 	%r170, %r170, 4;
$L__BB0_24:
	setp.eq.s32 	%p29, %r52, 0;
	@%p29 bra 	$L__BB0_47;
	setp.eq.s32 	%p30, %r52, 1;
	@%p30 bra 	$L__BB0_27;
	mad.lo.s32 	%r145, %r170, %r1, %r3;
	mad.lo.s32 	%r146, %r145, %r1, %r2;
	mul.wide.s32 	%rd105, %r146, 4;
	add.s64 	%rd106, %rd4, %rd105;
	mov.b32 	%r147, 0;
	st.global.u32 	[%rd106], %r147;
	add.s32 	%r148, %r145, %r1;
	mad.lo.s32 	%r149, %r148, %r1, %r2;
	mul.wide.s32 	%rd107, %r149, 4;
	add.s64 	%rd108, %rd4, %rd107;
	st.global.u32 	[%rd108], %r147;
	add.s32 	%r170, %r170, 2;
$L__BB0_27:
	and.b32  	%r150, %r81, 1;
	setp.eq.b32 	%p31, %r150, 1;
	not.pred 	%p32, %p31;
	@%p32 bra 	$L__BB0_47;
	mad.lo.s32 	%r151, %r170, %r1, %r3;
	mad.lo.s32 	%r152, %r151, %r1, %r2;
	mul.wide.s32 	%rd109, %r152, 4;
	add.s64 	%rd110, %rd4, %rd109;
	mov.b32 	%r153, 0;
	st.global.u32 	[%rd110], %r153;
	bra.uni 	$L__BB0_47;
$L__BB0_29:
	max.u32 	%r108, %r20, 1;
	and.b32  	%r57, %r108, 13;
	and.b32  	%r58, %r108, 5;
	and.b32  	%r59, %r108, 1;
	and.b32  	%r60, %r108, -4;
	and.b32  	%r61, %r108, -16;
	neg.s32 	%r62, %r60;
	mov.b32 	%r172, 0;
$L__BB0_30:
	setp.lt.u32 	%p14, %r20, 4;
	mul.lo.s32 	%r174, %r20, %r172;
	mov.b32 	%r173, 0;
	@%p14 bra 	$L__BB0_33;
	add.s64 	%rd114, %rd14, 8;
	mov.u32 	%r175, %r62;
$L__BB0_32:
	ld.param.u64 	%rd111, [_Z6Conv2dPfS_S_iiii_param_1];
	mul.wide.s32 	%rd59, %r174, 4;
	cvta.to.global.u64 	%rd60, %rd111;
	add.s64 	%rd61, %rd60, %rd59;
	ld.global.f32 	%f28, [%rd61];
	st.f32 	[%rd114+-8], %f28;
	ld.global.f32 	%f29, [%rd61+4];
	st.f32 	[%rd114+-4], %f29;
	ld.global.f32 	%f30, [%rd61+8];
	st.f32 	[%rd114], %f30;
	ld.global.f32 	%f31, [%rd61+12];
	st.f32 	[%rd114+4], %f31;
	add.s32 	%r175, %r175, 4;
	add.s32 	%r174, %r174, 4;
	add.s64 	%rd114, %rd114, 16;
	setp.eq.s32 	%p15, %r175, 0;
	mov.u32 	%r173, %r60;
	@%p15 bra 	$L__BB0_33;
	bra.uni 	$L__BB0_32;
$L__BB0_33:
	setp.eq.s32 	%p16, %r59, 0;
	@%p16 bra 	$L__BB0_35;
	ld.param.u64 	%rd112, [_Z6Conv2dPfS_S_iiii_param_1];
	mad.lo.s32 	%r110, %r20, %r172, %r173;
	cvta.to.global.u64 	%rd62, %rd112;
	mul.wide.s32 	%rd63, %r110, 4;
	add.s64 	%rd64, %rd62, %rd63;
	ld.global.f32 	%f32, [%rd64];
	mul.wide.u32 	%rd65, %r173, 4;
	add.s64 	%rd66, %rd14, %rd65;
	st.f32 	[%rd66], %f32;
$L__BB0_35:
	setp.lt.u32 	%p17, %r20, 16;
	mov.f32 	%f128, 0f00000000;
	mov.b32 	%r178, 0;
	@%p17 bra 	$L__BB0_38;
	mov.f32 	%f128, 0f00000000;
	mov.b32 	%r176, 0;
$L__BB0_37:
	.pragma "nounroll";
	mul.wide.u32 	%rd67, %r176, 4;
	add.s64 	%rd68, %rd13, %rd67;
	ld.f32 	%f36, [%rd68];
	add.s64 	%rd69, %rd14, %rd67;
	ld.f32 	%f37, [%rd69];
	fma.rn.f32 	%f38, %f36, %f37, %f128;
	ld.f32 	%f39, [%rd68+4];
	ld.f32 	%f40, [%rd69+4];
	fma.rn.f32 	%f41, %f39, %f40, %f38;
	ld.f32 	%f42, [%rd68+8];
	ld.f32 	%f43, [%rd69+8];
	fma.rn.f32 	%f44, %f42, %f43, %f41;
	ld.f32 	%f45, [%rd68+12];
	ld.f32 	%f46, [%rd69+12];
	fma.rn.f32 	%f47, %f45, %f46, %f44;
	ld.f32 	%f48, [%rd68+16];
	ld.f32 	%f49, [%rd69+16];
	fma.rn.f32 	%f50, %f48, %f49, %f47;
	ld.f32 	%f51, [%rd68+20];
	ld.f32 	%f52, [%rd69+20];
	fma.rn.f32 	%f53, %f51, %f52, %f50;
	ld.f32 	%f54, [%rd68+24];
	ld.f32 	%f55, [%rd69+24];
	fma.rn.f32 	%f56, %f54, %f55, %f53;
	ld.f32 	%f57, [%rd68+28];
	ld.f32 	%f58, [%rd69+28];
	fma.rn.f32 	%f59, %f57, %f58, %f56;
	ld.f32 	%f60, [%rd68+32];
	ld.f32 	%f61, [%rd69+32];
	fma.rn.f32 	%f62, %f60, %f61, %f59;
	ld.f32 	%f63, [%rd68+36];
	ld.f32 	%f64, [%rd69+36];
	fma.rn.f32 	%f65, %f63, %f64, %f62;
	ld.f32 	%f66, [%rd68+40];
	ld.f32 	%f67, [%rd69+40];
	fma.rn.f32 	%f68, %f66, %f67, %f65;
	ld.f32 	%f69, [%rd68+44];
	ld.f32 	%f70, [%rd69+44];
	fma.rn.f32 	%f71, %f69, %f70, %f68;
	ld.f32 	%f72, [%rd68+48];
	ld.f32 	%f73, [%rd69+48];
	fma.rn.f32 	%f74, %f72, %f73, %f71;
	ld.f32 	%f75, [%rd68+52];
	ld.f32 	%f76, [%rd69+52];
	fma.rn.f32 	%f77, %f75, %f76, %f74;
	ld.f32 	%f78, [%rd68+56];
	ld.f32 	%f79, [%rd69+56];
	fma.rn.f32 	%f80, %f78, %f79, %f77;
	ld.f32 	%f81, [%rd68+60];
	ld.f32 	%f82, [%rd69+60];
	fma.rn.f32 	%f128, %f81, %f82, %f80;
	add.s32 	%r176, %r176, 16;
	setp.ne.s32 	%p18, %r176, %r61;
	mov.u32 	%r178, %r61;
	@%p18 bra 	$L__BB0_37;
$L__BB0_38:
	setp.eq.s32 	%p19, %r57, 0;
	@%p19 bra 	$L__BB0_46;
	add.s32 	%r113, %r57, -1;
	setp.lt.u32 	%p20, %r113, 7;
	@%p20 bra 	$L__BB0_41;
	mul.wide.u32 	%rd70, %r178, 4;
	add.s64 	%rd71, %rd13, %rd70;
	ld.f32 	%f84, [%rd71];
	add.s64 	%rd72, %rd14, %rd70;
	ld.f32 	%f85, [%rd72];
	fma.rn.f32 	%f86, %f84, %f85, %f128;
	ld.f32 	%f87, [%rd71+4];
	ld.f32 	%f88, [%rd72+4];
	fma.rn.f32 	%f89, %f87, %f88, %f86;
	ld.f32 	%f90, [%rd71+8];
	ld.f32 	%f91, [%rd72+8];
	fma.rn.f32 	%f92, %f90, %f91, %f89;
	ld.f32 	%f93, [%rd71+12];
	ld.f32 	%f94, [%rd72+12];
	fma.rn.f32 	%f95, %f93, %f94, %f92;
	ld.f32 	%f96, [%rd71+16];
	ld.f32 	%f97, [%rd72+16];
	fma.rn.f32 	%f98, %f96, %f97, %f95;
	ld.f32 	%f99, [%rd71+20];
	ld.f32 	%f100, [%rd72+20];
	fma.rn.f32 	%f101, %f99, %f100, %f98;
	ld.f32 	%f102, [%rd71+24];
	ld.f32 	%f103, [%rd72+24];
	fma.rn.f32 	%f104, %f102, %f103, %f101;
	ld.f32 	%f105, [%rd71+28];
	ld.f32 	%f106, [%rd72+28];
	fma.rn.f32 	%f128, %f105, %f106, %f104;
	add.s32 	%r178, %r178, 8;
$L__BB0_41:
	setp.eq.s32 	%p21, %r58, 0;
	@%p21 bra 	$L__BB0_46;
	add.s32 	%r114, %r58, -1;
	setp.lt.u32 	%p22, %r114, 3;
	@%p22 bra 	$L__BB0_44;
	mul.wide.u32 	%rd73, %r178, 4;
	add.s64 	%rd74, %rd13, %rd73;
	ld.f32 	%f108, [%rd74];
	add.s64 	%rd75, %rd14, %rd73;
	ld.f32 	%f109, [%rd75];
	fma.rn.f32 	%f110, %f108, %f109, %f128;
	ld.f32 	%f111, [%rd74+4];
	ld.f32 	%f112, [%rd75+4];
	fma.rn.f32 	%f113, %f111, %f112, %f110;
	ld.f32 	%f114, [%rd74+8];
	ld.f32 	%f115, [%rd75+8];
	fma.rn.f32 	%f116, %f114, %f115, %f113;
	ld.f32 	%f117, [%rd74+12];
	ld.f32 	%f118, [%rd75+12];
	fma.rn.f32 	%f128, %f117, %f118, %f116;
	add.s32 	%r178, %r178, 4;
$L__BB0_44:
	setp.eq.s32 	%p23, %r59, 0;
	@%p23 bra 	$L__BB0_46;
	mul.wide.u32 	%rd76, %r178, 4;
	add.s64 	%rd77, %rd13, %rd76;
	ld.f32 	%f119, [%rd77];
	add.s64 	%rd78, %rd14, %rd76;
	ld.f32 	%f120, [%rd78];
	fma.rn.f32 	%f128, %f119, %f120, %f128;
$L__BB0_46:
	mad.lo.s32 	%r115, %r172, %r1, %r3;
	mad.lo.s32 	%r116, %r115, %r1, %r2;
	mul.wide.s32 	%rd79, %r116, 4;
	add.s64 	%rd80, %rd4, %rd79;
	st.global.f32 	[%rd80], %f128;
	add.s32 	%r172, %r172, 1;
	setp.ne.s32 	%p24, %r172, %r81;
	@%p24 bra 	$L__BB0_30;
$L__BB0_47:
	ret;

}


// ===== COMPILED SASS (sm_100) =====

	.target	sm_100

	.elftype	@"ET_EXEC"


//--------------------- .note.nv.tkinfo           --------------------------
	.section	.note.nv.tkinfo,"",@"SHT_NOTE"
	.sectionflags	@"SHF_NOTE_NV_TKINFO"
	.tkinfo
        /*0018*/ 	.word	0x00000002
        /*0030*/ 	.string	""
        /*0030*/ 	.string	"ptxas"
        /*0030*/ 	.string	"Cuda compilation tools, release 13.0, V13.0.88"
        /*0030*/ 	.string	"Build cuda_13.0.r13.0/compiler.36424714_0"
        /*0030*/ 	.string	"-arch sm_100 -m 64 "



//--------------------- .note.nv.cuinfo           --------------------------
	.section	.note.nv.cuinfo,"",@"SHT_NOTE"
	.sectionflags	@"SHF_NOTE_NV_CUINFO"
        /*0018*/ 	.short	0x0002
        /*001a*/ 	.short	0x0064
        /*001c*/ 	.short	0x0082
	.zero		2


//--------------------- .nv.info                  --------------------------
	.section	.nv.info,"",@"SHT_CUDA_INFO"
	.align	4


	//----- nvinfo : EIATTR_REGCOUNT
	.align		4
        /*0000*/ 	.byte	0x04, 0x2f
        /*0002*/ 	.short	(.L_1 - .L_0)
	.align		4
.L_0:
        /*0004*/ 	.word	index@(_Z6Conv2dPfS_S_iiii)
        /*0008*/ 	.word	0x00000020


	//----- nvinfo : EIATTR_FRAME_SIZE
	.align		4
.L_1:
        /*000c*/ 	.byte	0x04, 0x11
        /*000e*/ 	.short	(.L_3 - .L_2)
	.align		4
.L_2:
        /*0010*/ 	.word	index@(_Z6Conv2dPfS_S_iiii)
        /*0014*/ 	.word	0x00000000


	//----- nvinfo : EIATTR_MIN_STACK_SIZE
	.align		4
.L_3:
        /*0018*/ 	.byte	0x04, 0x12
        /*001a*/ 	.short	(.L_5 - .L_4)
	.align		4
.L_4:
        /*001c*/ 	.word	index@(_Z6Conv2dPfS_S_iiii)
        /*0020*/ 	.word	0x00000000
.L_5:


//--------------------- .nv.compat                --------------------------
	.section	.nv.compat,"",@"SHT_CUDA_COMPAT_INFO"
	.align	4
        /*0000*/ 	.byte	0x02, 0x09, 0x00, 0x00, 0x02, 0x02, 0x01, 0x00, 0x02, 0x05, 0x05, 0x00, 0x03, 0x07, 0x01, 0x01
        /*0010*/ 	.byte	0x02, 0x03, 0x00, 0x00, 0x02, 0x06, 0x01, 0x00, 0x04, 0x0b, 0x08, 0x00, 0x09, 0x00, 0x00, 0x00
        /*0020*/ 	.byte	0x00, 0x00, 0x00, 0x00


//--------------------- .nv.info._Z6Conv2dPfS_S_iiii --------------------------
	.section	.nv.info._Z6Conv2dPfS_S_iiii,"",@"SHT_CUDA_INFO"
	.sectionflags	@""
	.align	4


	//----- nvinfo : EIATTR_CUDA_API_VERSION
	.align		4
        /*0000*/ 	.byte	0x04, 0x37
        /*0002*/ 	.short	(.L_7 - .L_6)
.L_6:
        /*0004*/ 	.word	0x00000082


	//----- nvinfo : EIATTR_KPARAM_INFO
	.align		4
.L_7:
        /*0008*/ 	.byte	0x04, 0x17
        /*000a*/ 	.short	(.L_9 - .L_8)
.L_8:
        /*000c*/ 	.word	0x00000000
        /*0010*/ 	.short	0x0006
        /*0012*/ 	.short	0x0024
        /*0014*/ 	.byte	0x00, 0xf0, 0x11, 0x00


	//----- nvinfo : EIATTR_KPARAM_INFO
	.align		4
.L_9:
        /*0018*/ 	.byte	0x04, 0x17
        /*001a*/ 	.short	(.L_11 - .L_10)
.L_10:
        /*001c*/ 	.word	0x00000000
        /*0020*/ 	.short	0x0005
        /*0022*/ 	.short	0x0020
        /*0024*/ 	.byte	0x00, 0xf0, 0x11, 0x00


	//----- nvinfo : EIATTR_KPARAM_INFO
	.align		4
.L_11:
        /*0028*/ 	.byte	0x04, 0x17
        /*002a*/ 	.short	(.L_13 - .L_12)
.L_12:
        /*002c*/ 	.word	0x00000000
        /*0030*/ 	.short	0x0004
        /*0032*/ 	.short	0x001c
        /*0034*/ 	.byte	0x00, 0xf0, 0x11, 0x00


	//----- nvinfo : EIATTR_KPARAM_INFO
	.align		4
.L_13:
        /*0038*/ 	.byte	0x04, 0x17
        /*003a*/ 	.short	(.L_15 - .L_14)
.L_14:
        /*003c*/ 	.word	0x00000000
        /*0040*/ 	.short	0x0003
        /*0042*/ 	.short	0x0018
        /*0044*/ 	.byte	0x00, 0xf0, 0x11, 0x00


	//----- nvinfo : EIATTR_KPARAM_INFO
	.align		4
.L_15:
        /*0048*/ 	.byte	0x04, 0x17
        /*004a*/ 	.short	(.L_17 - .L_16)
.L_16:
        /*004c*/ 	.word	0x00000000
        /*0050*/ 	.short	0x0002
        /*0052*/ 	.short	0x0010
        /*0054*/ 	.byte	0x00, 0xf5, 0x21, 0x00


	//----- nvinfo : EIATTR_KPARAM_INFO
	.align		4
.L_17:
        /*0058*/ 	.byte	0x04, 0x17
        /*005a*/ 	.short	(.L_19 - .L_18)
.L_18:
        /*005c*/ 	.word	0x00000000
        /*0060*/ 	.short	0x0001
        /*0062*/ 	.short	0x0008
        /*0064*/ 	.byte	0x00, 0xf5, 0x21, 0x00


	//----- nvinfo : EIATTR_KPARAM_INFO
	.align		4
.L_19:
        /*0068*/ 	.byte	0x04, 0x17
        /*006a*/ 	.short	(.L_21 - .L_20)
.L_20:
        /*006c*/ 	.word	0x00000000
        /*0070*/ 	.short	0x0000
        /*0072*/ 	.short	0x0000
        /*0074*/ 	.byte	0x00, 0xf5, 0x21, 0x00


	//----- nvinfo : EIATTR_SPARSE_MMA_MASK
	.align		4
.L_21:
        /*0078*/ 	.byte	0x03, 0x50
        /*007a*/ 	.short	0x0000


	//----- nvinfo : EIATTR_MAXREG_COUNT
	.align		4
        /*007c*/ 	.byte	0x03, 0x1b
        /*007e*/ 	.short	0x00ff


	//----- nvinfo : EIATTR_EXTERNS
	.align		4
        /*0080*/ 	.byte	0x04, 0x0f
        /*0082*/ 	.short	(.L_23 - .L_22)


	//   ....[0]....
	.align		4
.L_22:
        /*0084*/ 	.word	index@(malloc)


	//----- nvinfo : EIATTR_MERCURY_ISA_VERSION
	.align		4
.L_23:
        /*0088*/ 	.byte	0x03, 0x5f
        /*008a*/ 	.short	0x0101


	//----- nvinfo : EIATTR_VRC_CTA_INIT_COUNT
	.align		4
        /*008c*/ 	.byte	0x02, 0x4a
	.zero		1
	.zero		1


	//----- nvinfo : EIATTR_SYSCALL_OFFSETS
	.align		4
        /*0090*/ 	.byte	0x04, 0x46
        /*0092*/ 	.short	(.L_25 - .L_24)


	//   ....[0]....
.L_24:
        /*0094*/ 	.word	0x000000a0


	//   ....[1]....
        /*0098*/ 	.word	0x00000110


	//----- nvinfo : EIATTR_EXIT_INSTR_OFFSETS
	.align		4
.L_25:
        /*009c*/ 	.byte	0x04, 0x1c
        /*009e*/ 	.short	(.L_27 - .L_26)


	//   ....[0]....
.L_26:
        /*00a0*/ 	.word	0x00000ae0


	//   ....[1]....
        /*00a4*/ 	.word	0x00000fc0


	//   ....[2]....
        /*00a8*/ 	.word	0x000011b0


	//   ....[3]....
        /*00ac*/ 	.word	0x000012e0


	//   ....[4]....
        /*00b0*/ 	.word	0x00001360


	//   ....[5]....
        /*00b4*/ 	.word	0x00002160


	//----- nvinfo : EIATTR_CRS_STACK_SIZE
	.align		4
.L_27:
        /*00b8*/ 	.byte	0x04, 0x1e
        /*00ba*/ 	.short	(.L_29 - .L_28)
.L_28:
        /*00bc*/ 	.word	0x00000000


	//----- nvinfo : EIATTR_CBANK_PARAM_SIZE
	.align		4
.L_29:
        /*00c0*/ 	.byte	0x03, 0x19
        /*00c2*/ 	.short	0x0028


	//----- nvinfo : EIATTR_PARAM_CBANK
	.align		4
        /*00c4*/ 	.byte	0x04, 0x0a
        /*00c6*/ 	.short	(.L_31 - .L_30)
	.align		4
.L_30:
        /*00c8*/ 	.word	index@(.nv.constant0._Z6Conv2dPfS_S_iiii)
        /*00cc*/ 	.short	0x0380
        /*00ce*/ 	.short	0x0028


	//----- nvinfo : EIATTR_SW_WAR
	.align		4
.L_31:
        /*00d0*/ 	.byte	0x04, 0x36
        /*00d2*/ 	.short	(.L_33 - .L_32)
.L_32:
        /*00d4*/ 	.word	0x00000008
.L_33:


//--------------------- .nv.callgraph             --------------------------
	.section	.nv.callgraph,"",@"SHT_CUDA_CALLGRAPH"
	.align	4
	.sectionentsize	8
	.align		4
        /*0000*/ 	.word	0x00000000
	.align		4
        /*0004*/ 	.word	0xffffffff
	.align		4
        /*0008*/ 	.word	index@(_Z6Conv2dPfS_S_iiii)
	.align		4
        /*000c*/ 	.word	index@(malloc)
	.align		4
        /*0010*/ 	.word	0x00000000
	.align		4
        /*0014*/ 	.word	0xfffffffe
	.align		4
        /*0018*/ 	.word	0x00000000
	.align		4
        /*001c*/ 	.word	0xfffffffd
	.align		4
        /*0020*/ 	.word	0x00000000
	.align		4
        /*0024*/ 	.word	0xfffffffc


//--------------------- .nv.constant4             --------------------------
	.section	.nv.constant4,"a",@progbits
	.align	8
	.align		8
.nv.constant4:
        /*0000*/ 	.dword	malloc


//--------------------- .text._Z6Conv2dPfS_S_iiii --------------------------
	.section	.text._Z6Conv2dPfS_S_iiii,"ax",@progbits
	.align	128
        .global         _Z6Conv2dPfS_S_iiii
        .type           _Z6Conv2dPfS_S_iiii,@function
        .size           _Z6Conv2dPfS_S_iiii,(.L_x_32 - _Z6Conv2dPfS_S_iiii)
        .other          _Z6Conv2dPfS_S_iiii,@"STO_CUDA_ENTRY STV_DEFAULT"
_Z6Conv2dPfS_S_iiii:
.text._Z6Conv2dPfS_S_iiii:
[----:B------:R-:W0:Y:S01]  /*0000*/  LDC R1, c[0x0][0x37c] ;  /* 0x0000df00ff017b82 */ /* 0x000e220000000800 */
[----:B------:R-:W1:Y:S01]  /*0010*/  LDCU UR36, c[0x0][0x39c] ;  /* 0x00007380ff2477ac */ /* 0x000e620008000800 */
[----:B------:R-:W-:-:S06]  /*0020*/  MOV R2, 0x0 ;  /* 0x0000000000027802 */ /* 0x000fcc0000000f00 */
[----:B------:R2:W3:Y:S01]  /*0030*/  LDC.64 R6, c[0x4][R2] ;  /* 0x0100000002067b82 */ /* 0x0004e20000000a00 */
[----:B-1----:R-:W-:-:S04]  /*0040*/  UIMAD.WIDE UR36, UR36, UR36, URZ ;  /* 0x00000024242472a5 */ /* 0x002fc8000f8e02ff */
[----:B------:R-:W-:Y:S02]  /*0050*/  USHF.L.U32 UR38, UR36, 0x2, URZ ;  /* 0x0000000224267899 */ /* 0x000fe400080006ff */
[----:B------:R-:W-:-:S04]  /*0060*/  USHF.L.U64.HI UR36, UR36, 0x2, UR37 ;  /* 0x0000000224247899 */ /* 0x000fc80008010225 */
[----:B------:R-:W-:Y:S02]  /*0070*/  IMAD.U32 R4, RZ, RZ, UR38 ;  /* 0x00000026ff047e24 */ /* 0x000fe4000f8e00ff */
[----:B--2---:R-:W-:-:S07]  /*0080*/  IMAD.U32 R5, RZ, RZ, UR36 ;  /* 0x00000024ff057e24 */ /* 0x004fce000f8e00ff */
[----:B------:R-:W-:-:S07]  /*0090*/  LEPC R20, `(.L_x_0) ;  /* 0x000000001014794e */ /* 0x000fce0000000000 */
[----:B0--3--:R-:W-:Y:S05]  /*00a0*/  CALL.ABS.NOINC R6 ;  /* 0x0000000006007343 */ /* 0x009fea0003c00000 */
.L_x_0:
[----:B------:R-:W0:Y:S01]  /*00b0*/  LDC.64 R2, c[0x4][R2] ;  /* 0x0100000002027b82 */ /* 0x000e220000000a00 */
[----:B------:R-:W-:Y:S01]  /*00c0*/  MOV R16, R4 ;  /* 0x0000000400107202 */ /* 0x000fe20000000f00 */
[----:B------:R-:W-:Y:S01]  /*00d0*/  IMAD.MOV.U32 R17, RZ, RZ, R5 ;  /* 0x000000ffff117224 */ /* 0x000fe200078e0005 */
[----:B------:R-:W-:Y:S01]  /*00e0*/  MOV R5, UR36 ;  /* 0x0000002400057c02 */ /* 0x000fe20008000f00 */
[----:B------:R-:W-:-:S07]  /*00f0*/  IMAD.U32 R4, RZ, RZ, UR38 ;  /* 0x00000026ff047e24 */ /* 0x000fce000f8e00ff */
[----:B------:R-:W-:-:S07]  /*0100*/  LEPC R20, `(.L_x_1) ;  /* 0x000000001014794e */ /* 0x000fce0000000000 */
[----:B0-----:R-:W-:Y:S05]  /*0110*/  CALL.ABS.NOINC R2 ;  /* 0x0000000002007343 */ /* 0x001fea0003c00000 */
.L_x_1:
[----:B------:R-:W0:Y:S01]  /*0120*/  LDCU UR5, c[0x0][0x39c] ;  /* 0x00007380ff0577ac */ /* 0x000e220008000800 */
[----:B------:R-:W1:Y:S01]  /*0130*/  S2R R3, SR_CTAID.X ;  /* 0x0000000000037919 */ /* 0x000e620000002500 */
[----:B------:R-:W2:Y:S01]  /*0140*/  LDC.64 R6, c[0x0][0x358] ;  /* 0x0000d600ff067b82 */ /* 0x000ea20000000a00 */
[----:B------:R-:W-:Y:S01]  /*0150*/  MOV R9, R5 ;  /* 0x0000000500097202 */ /* 0x000fe20000000f00 */
[----:B------:R-:W3:Y:S01]  /*0160*/  LDCU UR4, c[0x0][0x3a0] ;  /* 0x00007400ff0477ac */ /* 0x000ee20008000800 */
[----:B------:R-:W4:Y:S01]  /*0170*/  S2R R0, SR_TID.X ;  /* 0x0000000000007919 */ /* 0x000f220000002100 */
[----:B0-----:R-:W-:-:S05]  /*0180*/  IMAD.U32 R2, RZ, RZ, UR5 ;  /* 0x00000005ff027e24 */ /* 0x001fca000f8e00ff */
[----:B---3--:R-:W-:-:S04]  /*0190*/  VIMNMX R8, PT, PT, R2, UR4, PT ;  /* 0x0000000402087c48 */ /* 0x008fc8000bfe0100 */
[----:B------:R-:W-:Y:S01]  /*01a0*/  ISETP.GE.AND P0, PT, R8, 0x1, PT ;  /* 0x000000010800780c */ /* 0x000fe20003f06270 */
[----:B------:R-:W-:-:S12]  /*01b0*/  IMAD.MOV.U32 R8, RZ, RZ, R4 ;  /* 0x000000ffff087224 */ /* 0x000fd800078e0004 */
[----:B-1--4-:R-:W-:Y:S05]  /*01c0*/  @!P0 BRA `(.L_x_2) ;  /* 0x00000008003c8947 */ /* 0x012fea0003800000 */
[----:B------:R-:W-:Y:S01]  /*01d0*/  BSSY.RECONVERGENT B0, `(.L_x_2) ;  /* 0x000008e000007945 */ /* 0x000fe20003800200 */
[C---:B------:R-:W-:Y:S01]  /*01e0*/  LOP3.LUT R4, R2.reuse, 0x7, RZ, 0xc0, !PT ;  /* 0x0000000702047812 */ /* 0x040fe200078ec0ff */
[----:B------:R-:W-:Y:S01]  /*01f0*/  IMAD.MOV.U32 R11, RZ, RZ, RZ ;  /* 0x000000ffff0b7224 */ /* 0x000fe200078e00ff */
[----:B------:R-:W-:-:S07]  /*0200*/  LOP3.LUT R5, R2, 0x7ffffff8, RZ, 0xc0, !PT ;  /* 0x7ffffff802057812 */ /* 0x000fce00078ec0ff */
.L_x_10:
[----:B0-----:R-:W0:Y:S01]  /*0210*/  LDCU UR4, c[0x0][0x398] ;  /* 0x00007300ff0477ac */ /* 0x001e220008000800 */
[----:B------:R-:W-:Y:S01]  /*0220*/  IMAD.MOV.U32 R13, RZ, RZ, R11 ;  /* 0x000000ffff0d7224 */ /* 0x000fe200078e000b */
[----:B------:R-:W-:Y:S01]  /*0230*/  BSSY.RECONVERGENT B1, `(.L_x_3) ;  /* 0x0000086000017945 */ /* 0x000fe20003800200 */
[----:B------:R-:W-:Y:S01]  /*0240*/  IMAD.MOV.U32 R27, RZ, RZ, RZ ;  /* 0x000000ffff1b7224 */ /* 0x000fe200078e00ff */
[----:B-1----:R-:W1:Y:S01]  /*0250*/  LDCU UR5, c[0x0][0x3a0] ;  /* 0x00007400ff0577ac */ /* 0x002e620008000800 */
[C---:B0-----:R-:W-:Y:S01]  /*0260*/  IMAD R10, R11.reuse, UR4, R0 ;  /* 0x000000040b0a7c24 */ /* 0x041fe2000f8e0200 */
[----:B------:R-:W-:-:S04]  /*0270*/  IADD3 R11, PT, PT, R11, 0x1, RZ ;  /* 0x000000010b0b7810 */ /* 0x000fc80007ffe0ff */
[----:B-1-3--:R-:W-:-:S13]  /*0280*/  ISETP.NE.AND P0, PT, R11, UR5, PT ;  /* 0x000000050b007c0c */ /* 0x00afda000bf05270 */
.L_x_9:
[----:B0-----:R-:W0:Y:S01]  /*0290*/  LDCU UR4, c[0x0][0x39c] ;  /* 0x00007380ff0477ac */ /* 0x001e220008000800 */
[----:B------:R-:W-:Y:S01]  /*02a0*/  IADD3 R12, PT, PT, R3, R27, RZ ;  /* 0x0000001b030c7210 */ /* 0x000fe20007ffe0ff */
[----:B------:R-:W-:Y:S02]  /*02b0*/  IMAD.MOV.U32 R29, RZ, RZ, RZ ;  /* 0x000000ffff1d7224 */ /* 0x000fe400078e00ff */
[----:B0-----:R-:W-:-:S05]  /*02c0*/  IMAD.U32 R2, RZ, RZ, UR4 ;  /* 0x00000004ff027e24 */ /* 0x001fca000f8e00ff */
[----:B------:R-:W-:-:S13]  /*02d0*/  ISETP.GE.U32.AND P1, PT, R2, 0x8, PT ;  /* 0x000000080200780c */ /* 0x000fda0003f26070 */
[----:B-1-3--:R-:W-:Y:S05]  /*02e0*/  @!P1 BRA `(.L_x_4) ;  /* 0x0000000000c49947 */ /* 0x00afea0003800000 */
[----:B------:R-:W0:Y:S01]  /*02f0*/  LDC R29, c[0x0][0x398] ;  /* 0x0000e600ff1d7b82 */ /* 0x000e220000000800 */
[----:B------:R-:W-:Y:S01]  /*0300*/  BSSY.RECONVERGENT B2, `(.L_x_5) ;  /* 0x000002e000027945 */ /* 0x000fe20003800200 */
[----:B------:R-:W-:-:S06]  /*0310*/  IMAD.MOV.U32 R26, RZ, RZ, RZ ;  /* 0x000000ffff1a7224 */ /* 0x000fcc00078e00ff */
[----:B------:R-:W1:Y:S02]  /*0320*/  LDC.64 R14, c[0x0][0x380] ;  /* 0x0000e000ff0e7b82 */ /* 0x000e640000000a00 */
.L_x_6:
[----:B---3--:R-:W-:Y:S02]  /*0330*/  IADD3 R18, PT, PT, R10, R26, RZ ;  /* 0x0000001a0a127210 */ /* 0x008fe40007ffe0ff */
[----:B--2---:R-:W-:Y:S02]  /*0340*/  R2UR UR4, R6 ;  /* 0x00000000060472ca */ /* 0x004fe400000e0000 */
[----:B------:R-:W-:Y:S01]  /*0350*/  R2UR UR5, R7 ;  /* 0x00000000070572ca */ /* 0x000fe200000e0000 */
[----:B0-----:R-:W-:-:S04]  /*0360*/  IMAD R19, R18, R29, R12 ;  /* 0x0000001d12137224 */ /* 0x001fc800078e020c */
[----:B-1----:R-:W-:-:S08]  /*0370*/  IMAD.WIDE R18, R19, 0x4, R14 ;  /* 0x0000000413127825 */ /* 0x002fd000078e020e */
[----:B------:R-:W2:Y:S01]  /*0380*/  LDG.E R28, desc[UR4][R18.64] ;  /* 0x00000004121c7981 */ /* 0x000ea2000c1e1900 */
[----:B------:R-:W-:Y:S01]  /*0390*/  IMAD R20, R13, R2, R26 ;  /* 0x000000020d147224 */ /* 0x000fe200078e021a */
[----:B------:R-:W-:Y:S01]  /*03a0*/  R2UR UR6, R6 ;  /* 0x00000000060672ca */ /* 0x000fe200000e0000 */
[----:B------:R-:W-:Y:S01]  /*03b0*/  IMAD.WIDE R24, R29, 0x4, R18 ;  /* 0x000000041d187825 */ /* 0x000fe200078e0212 */
[----:B------:R-:W-:-:S03]  /*03c0*/  R2UR UR7, R7 ;  /* 0x00000000070772ca */ /* 0x000fc600000e0000 */
[----:B------:R-:W-:-:S04]  /*03d0*/  IMAD R21, R20, R2, R27 ;  /* 0x0000000214157224 */ /* 0x000fc800078e021b */
[----:B------:R-:W-:-:S05]  /*03e0*/  IMAD.WIDE R20, R21, 0x4, R16 ;  /* 0x0000000415147825 */ /* 0x000fca00078e0210 */
[----:B--2---:R0:W-:Y:S04]  /*03f0*/  ST.E desc[UR4][R20.64], R28 ;  /* 0x0000001c14007985 */ /* 0x0041e8000c101904 */
[----:B0-----:R-:W2:Y:S01]  /*0400*/  LDG.E R28, desc[UR6][R24.64] ;  /* 0x00000006181c7981 */ /* 0x001ea2000c1e1900 */
[----:B------:R-:W-:-:S04]  /*0410*/  IMAD.WIDE.U32 R20, R2, 0x4, R20 ;  /* 0x0000000402147825 */ /* 0x000fc800078e0014 */
[----:B------:R-:W-:Y:S01]  /*0420*/  IMAD.WIDE R22, R29, 0x4, R24 ;  /* 0x000000041d167825 */ /* 0x000fe200078e0218 */
[----:B--2---:R0:W-:Y:S04]  /*0430*/  ST.E desc[UR4][R20.64], R28 ;  /* 0x0000001c14007985 */ /* 0x0041e8000c101904 */
[----:B0-----:R0:W2:Y:S01]  /*0440*/  LDG.E R28, desc[UR6][R22.64] ;  /* 0x00000006161c7981 */ /* 0x0010a2000c1e1900 */
[----:B------:R-:W-:-:S04]  /*0450*/  IMAD.WIDE.U32 R18, R2, 0x4, R20 ;  /* 0x0000000402127825 */ /* 0x000fc800078e0014 */
[----:B0-----:R-:W-:Y:S01]  /*0460*/  IMAD.WIDE R22, R29, 0x4, R22 ;  /* 0x000000041d167825 */ /* 0x001fe200078e0216 */
[----:B--2---:R0:W-:Y:S04]  /*0470*/  ST.E desc[UR4][R18.64], R28 ;  /* 0x0000001c12007985 */ /* 0x0041e8000c101904 */
[----:B0-----:R-:W2:Y:S01]  /*0480*/  LDG.E R28, desc[UR6][R22.64] ;  /* 0x00000006161c7981 */ /* 0x001ea2000c1e1900 */
[----:B------:R-:W-:-:S04]  /*0490*/  IMAD.WIDE.U32 R24, R2, 0x4, R18 ;  /* 0x0000000402187825 */ /* 0x000fc800078e0012 */
[C---:B------:R-:W-:Y:S01]  /*04a0*/  IMAD.WIDE R20, R29.reuse, 0x4, R22 ;  /* 0x000000041d147825 */ /* 0x040fe200078e0216 */
[----:B--2---:R0:W-:Y:S04]  /*04b0*/  ST.E desc[UR4][R24.64], R28 ;  /* 0x0000001c18007985 */ /* 0x0041e8000c101904 */
[----:B------:R-:W2:Y:S01]  /*04c0*/  LDG.E R23, desc[UR6][R20.64] ;  /* 0x0000000614177981 */ /* 0x000ea2000c1e1900 */
[----:B------:R-:W-:-:S04]  /*04d0*/  IMAD.WIDE R18, R29, 0x4, R20 ;  /* 0x000000041d127825 */ /* 0x000fc800078e0214 */
[----:B0-----:R-:W-:-:S05]  /*04e0*/  IMAD.WIDE.U32 R24, R2, 0x4, R24 ;  /* 0x0000000402187825 */ /* 0x001fca00078e0018 */
[----:B--2---:R0:W-:Y:S04]  /*04f0*/  ST.E desc[UR4][R24.64], R23 ;  /* 0x0000001718007985 */ /* 0x0041e8000c101904 */
[----:B------:R1:W2:Y:S01]  /*0500*/  LDG.E R28, desc[UR6][R18.64] ;  /* 0x00000006121c7981 */ /* 0x0002a2000c1e1900 */
[----:B0-----:R-:W-:-:S04]  /*0510*/  IMAD.WIDE.U32 R22, R2, 0x4, R24 ;  /* 0x0000000402167825 */ /* 0x001fc800078e0018 */
[----:B-1----:R-:W-:Y:S01]  /*0520*/  IMAD.WIDE R18, R29, 0x4, R18 ;  /* 0x000000041d127825 */ /* 0x002fe200078e0212 */
[----:B--2---:R0:W-:Y:S04]  /*0530*/  ST.E desc[UR4][R22.64], R28 ;  /* 0x0000001c16007985 */ /* 0x0041e8000c101904 */
[----:B0-----:R-:W2:Y:S01]  /*0540*/  LDG.E R28, desc[UR6][R18.64] ;  /* 0x00000006121c7981 */ /* 0x001ea2000c1e1900 */
[----:B------:R-:W-:-:S04]  /*0550*/  IMAD.WIDE.U32 R20, R2, 0x4, R22 ;  /* 0x0000000402147825 */ /* 0x000fc800078e0016 */
[----:B------:R-:W-:-:S04]  /*0560*/  IMAD.WIDE R24, R29, 0x4, R18 ;  /* 0x000000041d187825 */ /* 0x000fc800078e0212 */
[----:B------:R-:W-:Y:S01]  /*0570*/  VIADD R26, R26, 0x8 ;  /* 0x000000081a1a7836 */ /* 0x000fe20000000000 */
[----:B--2---:R3:W-:Y:S04]  /*0580*/  ST.E desc[UR4][R20.64], R28 ;  /* 0x0000001c14007985 */ /* 0x0047e8000c101904 */
[----:B------:R-:W2:Y:S01]  /*0590*/  LDG.E R25, desc[UR6][R24.64] ;  /* 0x0000000618197981 */ /* 0x000ea2000c1e1900 */
[----:B------:R-:W-:Y:S01]  /*05a0*/  ISETP.NE.AND P1, PT, R26, R5, PT ;  /* 0x000000051a00720c */ /* 0x000fe20003f25270 */
[----:B------:R-:W-:-:S05]  /*05b0*/  IMAD.WIDE.U32 R18, R2, 0x4, R20 ;  /* 0x0000000402127825 */ /* 0x000fca00078e0014 */
[----:B--2---:R3:W-:Y:S07]  /*05c0*/  ST.E desc[UR4][R18.64], R25 ;  /* 0x0000001912007985 */ /* 0x0047ee000c101904 */
[----:B------:R-:W-:Y:S05]  /*05d0*/  @P1 BRA `(.L_x_6) ;  /* 0xfffffffc00541947 */ /* 0x000fea000383ffff */
[----:B------:R-:W-:Y:S05]  /*05e0*/  BSYNC.RECONVERGENT B2 ;  /* 0x0000000000027941 */ /* 0x000fea0003800200 */
.L_x_5:
[----:B------:R-:W-:-:S07]  /*05f0*/  IMAD.MOV.U32 R29, RZ, RZ, R5 ;  /* 0x000000ffff1d7224 */ /* 0x000fce00078e0005 */
.L_x_4:
[----:B------:R-:W-:-:S13]  /*0600*/  ISETP.NE.AND P1, PT, R4, RZ, PT ;  /* 0x000000ff0400720c */ /* 0x000fda0003f25270 */
[----:B------:R-:W-:Y:S05]  /*0610*/  @!P1 BRA `(.L_x_7) ;  /* 0x0000000400109947 */ /* 0x000fea0003800000 */
[----:B------:R-:W-:-:S04]  /*0620*/  IADD3 R14, PT, PT, R4, -0x1, RZ ;  /* 0xffffffff040e7810 */ /* 0x000fc80007ffe0ff */
[----:B------:R-:W-:-:S13]  /*0630*/  ISETP.GE.U32.AND P1, PT, R14, 0x3, PT ;  /* 0x000000030e00780c */ /* 0x000fda0003f26070 */
[----:B------:R-:W-:Y:S05]  /*0640*/  @!P1 BRA `(.L_x_8) ;  /* 0x00000000006c9947 */ /* 0x000fea0003800000 */
[----:B------:R-:W0:Y:S01]  /*0650*/  LDC R26, c[0x0][0x398] ;  /* 0x0000e600ff1a7b82 */ /* 0x000e220000000800 */
[----:B---3--:R-:W-:Y:S01]  /*0660*/  IMAD.IADD R19, R10, 0x1, R29 ;  /* 0x000000010a137824 */ /* 0x008fe200078e021d */
[----:B--2---:R-:W-:Y:S02]  /*0670*/  R2UR UR4, R6 ;  /* 0x00000000060472ca */ /* 0x004fe400000e0000 */
[----:B------:R-:W-:-:S04]  /*0680*/  R2UR UR5, R7 ;  /* 0x00000000070572ca */ /* 0x000fc800000e0000 */
[----:B------:R-:W1:Y:S01]  /*0690*/  LDC.64 R14, c[0x0][0x380] ;  /* 0x0000e000ff0e7b82 */ /* 0x000e620000000a00 */
[----:B0-----:R-:W-:-:S04]  /*06a0*/  IMAD R19, R19, R26, R12 ;  /* 0x0000001a13137224 */ /* 0x001fc800078e020c */
[----:B-1----:R-:W-:-:S05]  /*06b0*/  IMAD.WIDE R14, R19, 0x4, R14 ;  /* 0x00000004130e7825 */ /* 0x002fca00078e020e */
        /* <DEDUP_REMOVED lines=11> */
[----:B--2---:R-:W-:Y:S04]  /*0770*/  ST.E desc[UR4][R20.64], R28 ;  /* 0x0000001c14007985 */ /* 0x004fe8000c101904 */
[----:B------:R-:W2:Y:S01]  /*0780*/  LDG.E R23, desc[UR6][R18.64] ;  /* 0x0000000612177981 */ /* 0x000ea2000c1e1900 */
[----:B------:R-:W-:-:S04]  /*0790*/  IMAD.WIDE.U32 R14, R2, 0x4, R20 ;  /* 0x00000004020e7825 */ /* 0x000fc800078e0014 */
[----:B------:R-:W-:Y:S01]  /*07a0*/  IMAD.WIDE R24, R26, 0x4, R18 ;  /* 0x000000041a187825 */ /* 0x000fe200078e0212 */
[----:B--2---:R0:W-:Y:S05]  /*07b0*/  ST.E desc[UR4][R14.64], R23 ;  /* 0x000000170e007985 */ /* 0x0041ea000c101904 */
[----:B------:R-:W2:Y:S01]  /*07c0*/  LDG.E R25, desc[UR6][R24.64] ;  /* 0x0000000618197981 */ /* 0x000ea2000c1e1900 */
[----:B------:R-:W-:Y:S02]  /*07d0*/  VIADD R29, R29, 0x4 ;  /* 0x000000041d1d7836 */ /* 0x000fe40000000000 */
[----:B0-----:R-:W-:-:S05]  /*07e0*/  IMAD.WIDE.U32 R22, R2, 0x4, R14 ;  /* 0x0000000402167825 */ /* 0x001fca00078e000e */
[----:B--2---:R0:W-:Y:S02]  /*07f0*/  ST.E desc[UR4][R22.64], R25 ;  /* 0x0000001916007985 */ /* 0x0041e4000c101904 */
.L_x_8:
[----:B------:R-:W-:-:S13]  /*0800*/  LOP3.LUT P1, R14, R2, 0x3, RZ, 0xc0, !PT ;  /* 0x00000003020e7812 */ /* 0x000fda000782c0ff */
[----:B------:R-:W-:Y:S05]  /*0810*/  @!P1 BRA `(.L_x_7) ;  /* 0x0000000000909947 */ /* 0x000fea0003800000 */
[----:B------:R-:W-:-:S13]  /*0820*/  ISETP.NE.AND P1, PT, R14, 0x1, PT ;  /* 0x000000010e00780c */ /* 0x000fda0003f25270 */
[----:B---3--:R-:W1:Y:S01]  /*0830*/  @P1 LDC R21, c[0x0][0x398] ;  /* 0x0000e600ff151b82 */ /* 0x008e620000000800 */
[----:B------:R-:W-:Y:S02]  /*0840*/  @P1 IADD3 R19, PT, PT, R10, R29, RZ ;  /* 0x0000001d0a131210 */ /* 0x000fe40007ffe0ff */
[----:B--2---:R-:W-:Y:S02]  /*0850*/  @P1 R2UR UR4, R6 ;  /* 0x00000000060412ca */ /* 0x004fe400000e0000 */
[----:B------:R-:W-:-:S03]  /*0860*/  @P1 R2UR UR5, R7 ;  /* 0x00000000070512ca */ /* 0x000fc600000e0000 */
[----:B------:R-:W2:Y:S01]  /*0870*/  @P1 LDC.64 R14, c[0x0][0x380] ;  /* 0x0000e000ff0e1b82 */ /* 0x000ea20000000a00 */
[----:B-1----:R-:W-:-:S04]  /*0880*/  @P1 IMAD R19, R19, R21, R12 ;  /* 0x0000001513131224 */ /* 0x002fc800078e020c */
[----:B--2---:R-:W-:-:S05]  /*0890*/  @P1 IMAD.WIDE R14, R19, 0x4, R14 ;  /* 0x00000004130e1825 */ /* 0x004fca00078e020e */
[----:B0-----:R0:W2:Y:S01]  /*08a0*/  @P1 LDG.E R23, desc[UR4][R14.64] ;  /* 0x000000040e171981 */ /* 0x0010a2000c1e1900 */
[----:B------:R-:W-:Y:S01]  /*08b0*/  @P1 IMAD R18, R13, R2, R29 ;  /* 0x000000020d121224 */ /* 0x000fe200078e021d */
[----:B------:R-:W-:Y:S01]  /*08c0*/  @P1 R2UR UR6, R6 ;  /* 0x00000000060612ca */ /* 0x000fe200000e0000 */
[----:B------:R-:W-:Y:S01]  /*08d0*/  @P1 IMAD.WIDE R20, R21, 0x4, R14 ;  /* 0x0000000415141825 */ /* 0x000fe200078e020e */
[----:B------:R-:W-:-:S03]  /*08e0*/  @P1 R2UR UR7, R7 ;  /* 0x00000000070712ca */ /* 0x000fc600000e0000 */
[----:B------:R-:W-:-:S04]  /*08f0*/  @P1 IMAD R19, R18, R2, R27 ;  /* 0x0000000212131224 */ /* 0x000fc800078e021b */
[----:B------:R-:W-:Y:S01]  /*0900*/  @P1 IMAD.WIDE R18, R19, 0x4, R16 ;  /* 0x0000000413121825 */ /* 0x000fe200078e0210 */
[----:B------:R-:W-:-:S04]  /*0910*/  LOP3.LUT R22, R2, 0x1, RZ, 0xc0, !PT ;  /* 0x0000000102167812 */ /* 0x000fc800078ec0ff */
[----:B------:R-:W-:-:S13]  /*0920*/  ISETP.NE.U32.AND P2, PT, R22, 0x1, PT ;  /* 0x000000011600780c */ /* 0x000fda0003f45070 */
[----:B------:R-:W1:Y:S08]  /*0930*/  @!P2 LDC R22, c[0x0][0x398] ;  /* 0x0000e600ff16ab82 */ /* 0x000e700000000800 */
[----:B0-----:R-:W0:Y:S01]  /*0940*/  @!P2 LDC.64 R14, c[0x0][0x380] ;  /* 0x0000e000ff0eab82 */ /* 0x001e220000000a00 */
[----:B--2---:R2:W-:Y:S04]  /*0950*/  @P1 ST.E desc[UR4][R18.64], R23 ;  /* 0x0000001712001985 */ /* 0x0045e8000c101904 */
[----:B------:R-:W3:Y:S01]  /*0960*/  @P1 LDG.E R21, desc[UR6][R20.64] ;  /* 0x0000000614151981 */ /* 0x000ee2000c1e1900 */
[----:B------:R-:W-:Y:S01]  /*0970*/  @P1 VIADD R29, R29, 0x2 ;  /* 0x000000021d1d1836 */ /* 0x000fe20000000000 */
[----:B------:R-:W-:-:S02]  /*0980*/  @!P2 R2UR UR6, R6 ;  /* 0x000000000606a2ca */ /* 0x000fc400000e0000 */
[----:B------:R-:W-:Y:S02]  /*0990*/  @!P2 R2UR UR7, R7 ;  /* 0x000000000707a2ca */ /* 0x000fe400000e0000 */
[----:B------:R-:W-:Y:S01]  /*09a0*/  @!P2 IADD3 R25, PT, PT, R10, R29, RZ ;  /* 0x0000001d0a19a210 */ /* 0x000fe20007ffe0ff */
[----:B--2---:R-:W-:-:S04]  /*09b0*/  @P1 IMAD.WIDE.U32 R18, R2, 0x4, R18 ;  /* 0x0000000402121825 */ /* 0x004fc800078e0012 */
[----:B-1----:R-:W-:-:S04]  /*09c0*/  @!P2 IMAD R25, R25, R22, R12 ;  /* 0x000000161919a224 */ /* 0x002fc800078e020c */
[----:B0-----:R-:W-:Y:S01]  /*09d0*/  @!P2 IMAD.WIDE R14, R25, 0x4, R14 ;  /* 0x00000004190ea825 */ /* 0x001fe200078e020e */
[----:B---3--:R1:W-:Y:S05]  /*09e0*/  @P1 ST.E desc[UR4][R18.64], R21 ;  /* 0x0000001512001985 */ /* 0x0083ea000c101904 */
[----:B------:R-:W2:Y:S01]  /*09f0*/  @!P2 LDG.E R15, desc[UR6][R14.64] ;  /* 0x000000060e0fa981 */ /* 0x000ea2000c1e1900 */
[----:B------:R-:W-:Y:S01]  /*0a00*/  @!P2 R2UR UR4, R6 ;  /* 0x000000000604a2ca */ /* 0x000fe200000e0000 */
[----:B------:R-:W-:Y:S01]  /*0a10*/  @!P2 IMAD R12, R13, R2, R29 ;  /* 0x000000020d0ca224 */ /* 0x000fe200078e021d */
[----:B------:R-:W-:-:S03]  /*0a20*/  @!P2 R2UR UR5, R7 ;  /* 0x000000000705a2ca */ /* 0x000fc600000e0000 */
[----:B------:R-:W-:-:S04]  /*0a30*/  @!P2 IMAD R23, R12, R2, R27 ;  /* 0x000000020c17a224 */ /* 0x000fc800078e021b */
[----:B------:R-:W-:-:S06]  /*0a40*/  @!P2 IMAD.WIDE R22, R23, 0x4, R16 ;  /* 0x000000041716a825 */ /* 0x000fcc00078e0210 */
[----:B--2---:R1:W-:Y:S02]  /*0a50*/  @!P2 ST.E desc[UR4][R22.64], R15 ;  /* 0x0000000f1600a985 */ /* 0x0043e4000c101904 */
.L_x_7:
[----:B------:R-:W-:-:S05]  /*0a60*/  VIADD R27, R27, 0x1 ;  /* 0x000000011b1b7836 */ /* 0x000fca0000000000 */
[----:B------:R-:W-:-:S13]  /*0a70*/  ISETP.NE.AND P1, PT, R27, R2, PT ;  /* 0x000000021b00720c */ /* 0x000fda0003f25270 */
[----:B------:R-:W-:Y:S05]  /*0a80*/  @P1 BRA `(.L_x_9) ;  /* 0xfffffff800001947 */ /* 0x000fea000383ffff */
[----:B------:R-:W-:Y:S05]  /*0a90*/  BSYNC.RECONVERGENT B1 ;  /* 0x0000000000017941 */ /* 0x000fea0003800200 */
.L_x_3:
[----:B------:R-:W-:Y:S05]  /*0aa0*/  @P0 BRA `(.L_x_10) ;  /* 0xfffffff400d80947 */ /* 0x000fea000383ffff */
[----:B------:R-:W-:Y:S05]  /*0ab0*/  BSYNC.RECONVERGENT B0 ;  /* 0x0000000000007941 */ /* 0x000fea0003800200 */
.L_x_2:
[----:B------:R-:W4:Y:S02]  /*0ac0*/  LDC R5, c[0x0][0x3a4] ;  /* 0x0000e900ff057b82 */ /* 0x000f240000000800 */
[----:B----4-:R-:W-:-:S13]  /*0ad0*/  ISETP.GE.AND P0, PT, R5, 0x1, PT ;  /* 0x000000010500780c */ /* 0x010fda0003f06270 */
[----:B------:R-:W-:Y:S05]  /*0ae0*/  @!P0 EXIT ;  /* 0x000000000000894d */ /* 0x000fea0003800000 */
[----:B------:R-:W4:Y:S01]  /*0af0*/  LDC R13, c[0x0][0x398] ;  /* 0x0000e600ff0d7b82 */ /* 0x000f220000000800 */
[C---:B------:R-:W-:Y:S01]  /*0b00*/  ISETP.NE.AND P0, PT, R2.reuse, RZ, PT ;  /* 0x000000ff0200720c */ /* 0x040fe20003f05270 */
[C---:B------:R-:W-:Y:S01]  /*0b10*/  IMAD R4, R2.reuse, R2, RZ ;  /* 0x0000000202047224 */ /* 0x040fe200078e02ff */
[----:B----4-:R-:W-:-:S11]  /*0b20*/  IADD3 R2, PT, PT, -R2, 0x1, R13 ;  /* 0x0000000102027810 */ /* 0x010fd60007ffe10d */
[----:B------:R-:W-:Y:S05]  /*0b30*/  @P0 BRA `(.L_x_11) ;  /* 0x00000008000c0947 */ /* 0x000fea0003800000 */
[C---:B------:R-:W-:Y:S01]  /*0b40*/  ISETP.GE.U32.AND P0, PT, R5.reuse, 0x8, PT ;  /* 0x000000080500780c */ /* 0x040fe20003f06070 */
[----:B------:R-:W-:Y:S01]  /*0b50*/  HFMA2 R9, -RZ, RZ, 0, 0 ;  /* 0x00000000ff097431 */ /* 0x000fe200000001ff */
[----:B------:R-:W-:-:S04]  /*0b60*/  LOP3.LUT R4, R5, 0x7, RZ, 0xc0, !PT ;  /* 0x0000000705047812 */ /* 0x000fc800078ec0ff */
[----:B------:R-:W-:-:S07]  /*0b70*/  ISETP.NE.AND P1, PT, R4, RZ, PT ;  /* 0x000000ff0400720c */ /* 0x000fce0003f25270 */
[----:B------:R-:W-:Y:S06]  /*0b80*/  @!P0 BRA `(.L_x_12) ;  /* 0x00000004000c8947 */ /* 0x000fec0003800000 */
[----:B-1----:R-:W1:Y:S01]  /*0b90*/  LDC.64 R14, c[0x0][0x390] ;  /* 0x0000e400ff0e7b82 */ /* 0x002e620000000a00 */
[C---:B------:R-:W-:Y:S01]  /*0ba0*/  LEA R12, R13.reuse, R0, 0x1 ;  /* 0x000000000d0c7211 */ /* 0x040fe200078e08ff */
[--C-:B------:R-:W-:Y:S01]  /*0bb0*/  IMAD R17, R13, 0x4, R0.reuse ;  /* 0x000000040d117824 */ /* 0x100fe200078e0200 */
[----:B------:R-:W-:Y:S01]  /*0bc0*/  LOP3.LUT R9, R5, 0x7ffffff8, RZ, 0xc0, !PT ;  /* 0x7ffffff805097812 */ /* 0x000fe200078ec0ff */
[--C-:B---3--:R-:W-:Y:S01]  /*0bd0*/  IMAD R19, R13, 0x6, R0.reuse ;  /* 0x000000060d137824 */ /* 0x108fe200078e0200 */
[----:B------:R-:W-:Y:S01]  /*0be0*/  IADD3 R12, PT, PT, R12, 0x2, RZ ;  /* 0x000000020c0c7810 */ /* 0x000fe20007ffe0ff */
[----:B------:R-:W-:Y:S01]  /*0bf0*/  IMAD.IADD R11, R0, 0x1, R13 ;  /* 0x00000001000b7824 */ /* 0x000fe200078e020d */
[----:B------:R-:W-:Y:S01]  /*0c00*/  IADD3 R17, PT, PT, R17, 0x4, RZ ;  /* 0x0000000411117810 */ /* 0x000fe20007ffe0ff */
[--C-:B------:R-:W-:Y:S01]  /*0c10*/  IMAD R16, R13, 0x3, R0.reuse ;  /* 0x000000030d107824 */ /* 0x100fe200078e0200 */
[----:B------:R-:W-:Y:S01]  /*0c20*/  IADD3 R19, PT, PT, R19, 0x6, RZ ;  /* 0x0000000613137810 */ /* 0x000fe20007ffe0ff */
[C-C-:B------:R-:W-:Y:S01]  /*0c30*/  IMAD R18, R13.reuse, 0x5, R0.reuse ;  /* 0x000000050d127824 */ /* 0x140fe200078e0200 */
[----:B------:R-:W-:Y:S01]  /*0c40*/  BSSY.RECONVERGENT B0, `(.L_x_12) ;  /* 0x0000037000007945 */ /* 0x000fe20003800200 */
[----:B------:R-:W-:Y:S01]  /*0c50*/  IMAD R20, R13, 0x7, R0 ;  /* 0x000000070d147824 */ /* 0x000fe200078e0200 */
[----:B------:R-:W-:Y:S01]  /*0c60*/  IADD3 R24, PT, PT, -R9, RZ, RZ ;  /* 0x000000ff09187210 */ /* 0x000fe20007ffe1ff */
[----:B------:R-:W-:-:S02]  /*0c70*/  IMAD R10, R11, R2, R2 ;  /* 0x000000020b0a7224 */ /* 0x000fc400078e0202 */
[----:B------:R-:W-:Y:S02]  /*0c80*/  VIADD R16, R16, 0x3 ;  /* 0x0000000310107836 */ /* 0x000fe40000000000 */
[----:B------:R-:W-:Y:S02]  /*0c90*/  VIADD R18, R18, 0x5 ;  /* 0x0000000512127836 */ /* 0x000fe40000000000 */
[----:B------:R-:W-:Y:S02]  /*0ca0*/  VIADD R20, R20, 0x7 ;  /* 0x0000000714147836 */ /* 0x000fe40000000000 */
[--C-:B------:R-:W-:Y:S02]  /*0cb0*/  IMAD.IADD R11, R10, 0x1, R3.reuse ;  /* 0x000000010a0b7824 */ /* 0x100fe400078e0203 */
[-C--:B0-----:R-:W-:Y:S02]  /*0cc0*/  IMAD R23, R12, R2.reuse, R3 ;  /* 0x000000020c177224 */ /* 0x081fe400078e0203 */
[----:B------:R-:W-:-:S02]  /*0cd0*/  IMAD R8, R2, R2, RZ ;  /* 0x0000000202087224 */ /* 0x000fc400078e02ff */
[-CC-:B------:R-:W-:Y:S02]  /*0ce0*/  IMAD R13, R0, R2.reuse, R3.reuse ;  /* 0x00000002000d7224 */ /* 0x180fe400078e0203 */
[-CC-:B------:R-:W-:Y:S02]  /*0cf0*/  IMAD R25, R16, R2.reuse, R3.reuse ;  /* 0x0000000210197224 */ /* 0x180fe400078e0203 */
[-CC-:B------:R-:W-:Y:S02]  /*0d00*/  IMAD R29, R17, R2.reuse, R3.reuse ;  /* 0x00000002111d7224 */ /* 0x180fe400078e0203 */
[-CC-:B------:R-:W-:Y:S02]  /*0d10*/  IMAD R10, R18, R2.reuse, R3.reuse ;  /* 0x00000002120a7224 */ /* 0x180fe400078e0203 */
[-CC-:B------:R-:W-:Y:S02]  /*0d20*/  IMAD R12, R19, R2.reuse, R3.reuse ;  /* 0x00000002130c7224 */ /* 0x180fe400078e0203 */
[----:B------:R-:W-:-:S07]  /*0d30*/  IMAD R22, R20, R2, R3 ;  /* 0x0000000214167224 */ /* 0x000fce00078e0203 */
.L_x_13:
[C---:B--2---:R-:W-:Y:S01]  /*0d40*/  R2UR UR4, R6.reuse ;  /* 0x00000000060472ca */ /* 0x044fe200000e0000 */
[--C-:B-1-3--:R-:W-:Y:S01]  /*0d50*/  IMAD.WIDE R16, R13, 0x4, R14.reuse ;  /* 0x000000040d107825 */ /* 0x10afe200078e020e */
[----:B------:R-:W-:Y:S02]  /*0d60*/  R2UR UR5, R7 ;  /* 0x00000000070572ca */ /* 0x000fe400000e0000 */
[C---:B------:R-:W-:Y:S01]  /*0d70*/  R2UR UR6, R6.reuse ;  /* 0x00000000060672ca */ /* 0x040fe200000e0000 */
[--C-:B------:R-:W-:Y:S01]  /*0d80*/  IMAD.WIDE R20, R11, 0x4, R14.reuse ;  /* 0x000000040b147825 */ /* 0x100fe200078e020e */
[----:B------:R-:W-:Y:S02]  /*0d90*/  R2UR UR7, R7 ;  /* 0x00000000070772ca */ /* 0x000fe400000e0000 */
[----:B------:R-:W-:Y:S01]  /*0da0*/  R2UR UR8, R6 ;  /* 0x00000000060872ca */ /* 0x000fe200000e0000 */
[----:B------:R-:W-:Y:S01]  /*0db0*/  IMAD.WIDE R18, R23, 0x4, R14 ;  /* 0x0000000417127825 */ /* 0x000fe200078e020e */
[----:B------:R-:W-:-:S02]  /*0dc0*/  R2UR UR9, R7 ;  /* 0x00000000070972ca */ /* 0x000fc400000e0000 */
[C---:B------:R-:W-:Y:S01]  /*0dd0*/  R2UR UR10, R6.reuse ;  /* 0x00000000060a72ca */ /* 0x040fe200000e0000 */
[----:B------:R-:W-:Y:S01]  /*0de0*/  IMAD.WIDE R26, R29, 0x4, R14 ;  /* 0x000000041d1a7825 */ /* 0x000fe200078e020e */
[C---:B------:R-:W-:Y:S01]  /*0df0*/  R2UR UR11, R7.reuse ;  /* 0x00000000070b72ca */ /* 0x040fe200000e0000 */
[----:B------:R0:W-:Y:S01]  /*0e00*/  STG.E desc[UR4][R16.64], RZ ;  /* 0x000000ff10007986 */ /* 0x0001e2000c101904 */
[----:B------:R-:W-:Y:S01]  /*0e10*/  R2UR UR12, R6 ;  /* 0x00000000060c72ca */ /* 0x000fe200000e0000 */
[----:B------:R-:W-:Y:S01]  /*0e20*/  IMAD R13, R8, 0x8, R13 ;  /* 0x00000008080d7824 */ /* 0x000fe200078e020d */
[C---:B------:R-:W-:Y:S01]  /*0e30*/  R2UR UR13, R7.reuse ;  /* 0x00000000070d72ca */ /* 0x040fe200000e0000 */
[----:B------:R1:W-:Y:S01]  /*0e40*/  STG.E desc[UR6][R20.64], RZ ;  /* 0x000000ff14007986 */ /* 0x0003e2000c101906 */
[----:B------:R-:W-:Y:S01]  /*0e50*/  IADD3 R24, PT, PT, R24, 0x8, RZ ;  /* 0x0000000818187810 */ /* 0x000fe20007ffe0ff */
[----:B------:R-:W-:Y:S01]  /*0e60*/  IMAD R23, R8, 0x8, R23 ;  /* 0x0000000808177824 */ /* 0x000fe200078e0217 */
[----:B------:R-:W-:Y:S01]  /*0e70*/  R2UR UR14, R6 ;  /* 0x00000000060e72ca */ /* 0x000fe200000e0000 */
[----:B------:R2:W-:Y:S01]  /*0e80*/  STG.E desc[UR8][R18.64], RZ ;  /* 0x000000ff12007986 */ /* 0x0005e2000c101908 */
[----:B------:R-:W-:Y:S01]  /*0e90*/  R2UR UR15, R7 ;  /* 0x00000000070f72ca */ /* 0x000fe200000e0000 */
[----:B0-----:R-:W-:Y:S01]  /*0ea0*/  IMAD.WIDE R16, R25, 0x4, R14 ;  /* 0x0000000419107825 */ /* 0x001fe200078e020e */
[----:B------:R-:W-:-:S02]  /*0eb0*/  ISETP.NE.AND P0, PT, R24, RZ, PT ;  /* 0x000000ff1800720c */ /* 0x000fc40003f05270 */
[----:B------:R-:W-:Y:S01]  /*0ec0*/  LEA R11, R8, R11, 0x3 ;  /* 0x0000000b080b7211 */ /* 0x000fe200078e18ff */
[--C-:B-1----:R-:W-:Y:S01]  /*0ed0*/  IMAD.WIDE R20, R22, 0x4, R14.reuse ;  /* 0x0000000416147825 */ /* 0x102fe200078e020e */
[----:B------:R0:W-:Y:S01]  /*0ee0*/  STG.E desc[UR10][R16.64], RZ ;  /* 0x000000ff10007986 */ /* 0x0001e2000c10190a */
[----:B------:R-:W-:Y:S02]  /*0ef0*/  LEA R25, R8, R25, 0x3 ;  /* 0x0000001908197211 */ /* 0x000fe400078e18ff */
[----:B--2---:R-:W-:Y:S01]  /*0f00*/  IMAD.WIDE R18, R12, 0x4, R14 ;  /* 0x000000040c127825 */ /* 0x004fe200078e020e */
[----:B------:R3:W-:Y:S01]  /*0f10*/  STG.E desc[UR12][R26.64], RZ ;  /* 0x000000ff1a007986 */ /* 0x0007e2000c10190c */
[C---:B------:R-:W-:Y:S02]  /*0f20*/  LEA R22, R8.reuse, R22, 0x3 ;  /* 0x0000001608167211 */ /* 0x040fe400078e18ff */
[C---:B------:R-:W-:Y:S02]  /*0f30*/  IMAD R29, R8.reuse, 0x8, R29 ;  /* 0x00000008081d7824 */ /* 0x040fe400078e021d */
[----:B------:R-:W-:-:S02]  /*0f40*/  IMAD R12, R8, 0x8, R12 ;  /* 0x00000008080c7824 */ /* 0x000fc400078e020c */
[----:B0-----:R-:W-:Y:S01]  /*0f50*/  IMAD.WIDE R16, R10, 0x4, R14 ;  /* 0x000000040a107825 */ /* 0x001fe200078e020e */
[----:B------:R-:W-:-:S04]  /*0f60*/  LEA R10, R8, R10, 0x3 ;  /* 0x0000000a080a7211 */ /* 0x000fc800078e18ff */
[----:B------:R3:W-:Y:S04]  /*0f70*/  STG.E desc[UR4][R16.64], RZ ;  /* 0x000000ff10007986 */ /* 0x0007e8000c101904 */
[----:B------:R3:W-:Y:S04]  /*0f80*/  STG.E desc[UR6][R18.64], RZ ;  /* 0x000000ff12007986 */ /* 0x0007e8000c101906 */
[----:B------:R3:W-:Y:S01]  /*0f90*/  STG.E desc[UR14][R20.64], RZ ;  /* 0x000000ff14007986 */ /* 0x0007e2000c10190e */
[----:B------:R-:W-:Y:S05]  /*0fa0*/  @P0 BRA `(.L_x_13) ;  /* 0xfffffffc00640947 */ /* 0x000fea000383ffff */
[----:B------:R-:W-:Y:S05]  /*0fb0*/  BSYNC.RECONVERGENT B0 ;  /* 0x0000000000007941 */ /* 0x000fea0003800200 */
.L_x_12:
[----:B------:R-:W-:Y:S05]  /*0fc0*/  @!P1 EXIT ;  /* 0x000000000000994d */ /* 0x000fea0003800000 */
[----:B------:R-:W-:Y:S02]  /*0fd0*/  ISETP.GE.U32.AND P0, PT, R4, 0x4, PT ;  /* 0x000000040400780c */ /* 0x000fe40003f06070 */
[----:B------:R-:W-:-:S04]  /*0fe0*/  LOP3.LUT R8, R5, 0x3, RZ, 0xc0, !PT ;  /* 0x0000000305087812 */ /* 0x000fc800078ec0ff */
[----:B------:R-:W-:-:S07]  /*0ff0*/  ISETP.NE.AND P1, PT, R8, RZ, PT ;  /* 0x000000ff0800720c */ /* 0x000fce0003f25270 */
[----:B------:R-:W-:Y:S06]  /*1000*/  @!P0 BRA `(.L_x_14) ;  /* 0x0000000000688947 */ /* 0x000fec0003800000 */
[----:B------:R-:W4:Y:S01]  /*1010*/  LDC.64 R10, c[0x0][0x390] ;  /* 0x0000e400ff0a7b82 */ /* 0x000f220000000a00 */
[-C--:B------:R-:W-:Y:S01]  /*1020*/  IMAD R13, R9, R2.reuse, R0 ;  /* 0x00000002090d7224 */ /* 0x080fe200078e0200 */
[C---:B--2---:R-:W-:Y:S02]  /*1030*/  R2UR UR4, R6.reuse ;  /* 0x00000000060472ca */ /* 0x044fe400000e0000 */
[----:B------:R-:W-:Y:S01]  /*1040*/  R2UR UR5, R7 ;  /* 0x00000000070572ca */ /* 0x000fe200000e0000 */
[C---:B-1----:R-:W-:Y:S01]  /*1050*/  IMAD.IADD R15, R13.reuse, 0x1, R2 ;  /* 0x000000010d0f7824 */ /* 0x042fe200078e0202 */
[C---:B------:R-:W-:Y:S01]  /*1060*/  R2UR UR6, R6.reuse ;  /* 0x00000000060672ca */ /* 0x040fe200000e0000 */
[-CC-:B------:R-:W-:Y:S01]  /*1070*/  IMAD R13, R13, R2.reuse, R3.reuse ;  /* 0x000000020d0d7224 */ /* 0x180fe200078e0203 */
[----:B------:R-:W-:Y:S02]  /*1080*/  R2UR UR7, R7 ;  /* 0x00000000070772ca */ /* 0x000fe400000e0000 */
[CC--:B---3--:R-:W-:Y:S01]  /*1090*/  IADD3 R17, PT, PT, R15.reuse, R2.reuse, RZ ;  /* 0x000000020f117210 */ /* 0x0c8fe20007ffe0ff */
[----:B------:R-:W-:Y:S01]  /*10a0*/  IMAD R15, R15, R2, R3 ;  /* 0x000000020f0f7224 */ /* 0x000fe200078e0203 */
[----:B------:R-:W-:-:S02]  /*10b0*/  R2UR UR8, R6 ;  /* 0x00000000060872ca */ /* 0x000fc400000e0000 */
[----:B------:R-:W-:Y:S01]  /*10c0*/  R2UR UR9, R7 ;  /* 0x00000000070972ca */ /* 0x000fe200000e0000 */
[C---:B------:R-:W-:Y:S01]  /*10d0*/  IMAD.IADD R4, R17.reuse, 0x1, R2 ;  /* 0x0000000111047824 */ /* 0x040fe200078e0202 */
[----:B------:R-:W-:Y:S01]  /*10e0*/  R2UR UR10, R6 ;  /* 0x00000000060a72ca */ /* 0x000fe200000e0000 */
[-CC-:B------:R-:W-:Y:S01]  /*10f0*/  IMAD R17, R17, R2.reuse, R3.reuse ;  /* 0x0000000211117224 */ /* 0x180fe200078e0203 */
[----:B------:R-:W-:Y:S01]  /*1100*/  R2UR UR11, R7 ;  /* 0x00000000070b72ca */ /* 0x000fe200000e0000 */
[----:B------:R-:W-:Y:S01]  /*1110*/  IMAD R19, R4, R2, R3 ;  /* 0x0000000204137224 */ /* 0x000fe200078e0203 */
[----:B------:R-:W-:Y:S01]  /*1120*/  IADD3 R9, PT, PT, R9, 0x4, RZ ;  /* 0x0000000409097810 */ /* 0x000fe20007ffe0ff */
[----:B----4-:R-:W-:-:S04]  /*1130*/  IMAD.WIDE R12, R13, 0x4, R10 ;  /* 0x000000040d0c7825 */ /* 0x010fc800078e020a */
[--C-:B------:R-:W-:Y:S01]  /*1140*/  IMAD.WIDE R14, R15, 0x4, R10.reuse ;  /* 0x000000040f0e7825 */ /* 0x100fe200078e020a */
[----:B------:R4:W-:Y:S03]  /*1150*/  STG.E desc[UR4][R12.64], RZ ;  /* 0x000000ff0c007986 */ /* 0x0009e6000c101904 */
[--C-:B------:R-:W-:Y:S01]  /*1160*/  IMAD.WIDE R16, R17, 0x4, R10.reuse ;  /* 0x0000000411107825 */ /* 0x100fe200078e020a */
[----:B------:R4:W-:Y:S03]  /*1170*/  STG.E desc[UR6][R14.64], RZ ;  /* 0x000000ff0e007986 */ /* 0x0009e6000c101906 */
[----:B------:R-:W-:Y:S01]  /*1180*/  IMAD.WIDE R10, R19, 0x4, R10 ;  /* 0x00000004130a7825 */ /* 0x000fe200078e020a */
[----:B------:R4:W-:Y:S04]  /*1190*/  STG.E desc[UR8][R16.64], RZ ;  /* 0x000000ff10007986 */ /* 0x0009e8000c101908 */
[----:B------:R4:W-:Y:S02]  /*11a0*/  STG.E desc[UR10][R10.64], RZ ;  /* 0x000000ff0a007986 */ /* 0x0009e4000c10190a */
.L_x_14:
[----:B------:R-:W-:Y:S05]  /*11b0*/  @!P1 EXIT ;  /* 0x000000000000994d */ /* 0x000fea0003800000 */
[----:B------:R-:W-:Y:S02]  /*11c0*/  ISETP.NE.AND P0, PT, R8, 0x1, PT ;  /* 0x000000010800780c */ /* 0x000fe40003f05270 */
[----:B------:R-:W-:-:S04]  /*11d0*/  LOP3.LUT R5, R5, 0x1, RZ, 0xc0, !PT ;  /* 0x0000000105057812 */ /* 0x000fc800078ec0ff */
[----:B------:R-:W-:-:S07]  /*11e0*/  ISETP.NE.U32.AND P1, PT, R5, 0x1, PT ;  /* 0x000000010500780c */ /* 0x000fce0003f25070 */
[----:B------:R-:W-:Y:S06]  /*11f0*/  @!P0 BRA `(.L_x_15) ;  /* 0x0000000000388947 */ /* 0x000fec0003800000 */
[----:B------:R-:W5:Y:S01]  /*1200*/  LDC.64 R4, c[0x0][0x390] ;  /* 0x0000e400ff047b82 */ /* 0x000f620000000a00 */
[-C--:B----4-:R-:W-:Y:S01]  /*1210*/  IMAD R11, R9, R2.reuse, R0 ;  /* 0x00000002090b7224 */ /* 0x090fe200078e0200 */
[C---:B--2---:R-:W-:Y:S02]  /*1220*/  R2UR UR4, R6.reuse ;  /* 0x00000000060472ca */ /* 0x044fe400000e0000 */
[----:B------:R-:W-:Y:S01]  /*1230*/  R2UR UR5, R7 ;  /* 0x00000000070572ca */ /* 0x000fe200000e0000 */
[C---:B------:R-:W-:Y:S01]  /*1240*/  IMAD.IADD R8, R11.reuse, 0x1, R2 ;  /* 0x000000010b087824 */ /* 0x040fe200078e0202 */
[----:B------:R-:W-:Y:S01]  /*1250*/  R2UR UR6, R6 ;  /* 0x00000000060672ca */ /* 0x000fe200000e0000 */
[-CC-:B------:R-:W-:Y:S01]  /*1260*/  IMAD R11, R11, R2.reuse, R3.reuse ;  /* 0x000000020b0b7224 */ /* 0x180fe200078e0203 */
[----:B------:R-:W-:Y:S01]  /*1270*/  R2UR UR7, R7 ;  /* 0x00000000070772ca */ /* 0x000fe200000e0000 */
[----:B------:R-:W-:Y:S01]  /*1280*/  IMAD R13, R8, R2, R3 ;  /* 0x00000002080d7224 */ /* 0x000fe200078e0203 */
[----:B------:R-:W-:Y:S01]  /*1290*/  IADD3 R9, PT, PT, R9, 0x2, RZ ;  /* 0x0000000209097810 */ /* 0x000fe20007ffe0ff */
[----:B-----5:R-:W-:-:S04]  /*12a0*/  IMAD.WIDE R10, R11, 0x4, R4 ;  /* 0x000000040b0a7825 */ /* 0x020fc800078e0204 */
[----:B------:R-:W-:Y:S02]  /*12b0*/  IMAD.WIDE R4, R13, 0x4, R4 ;  /* 0x000000040d047825 */ /* 0x000fe400078e0204 */
[----:B------:R2:W-:Y:S04]  /*12c0*/  STG.E desc[UR4][R10.64], RZ ;  /* 0x000000ff0a007986 */ /* 0x0005e8000c101904 */
[----:B------:R2:W-:Y:S02]  /*12d0*/  STG.E desc[UR6][R4.64], RZ ;  /* 0x000000ff04007986 */ /* 0x0005e4000c101906 */
.L_x_15:
[----:B------:R-:W-:Y:S05]  /*12e0*/  @P1 EXIT ;  /* 0x000000000000194d */ /* 0x000fea0003800000 */
[----:B--2---:R-:W2:Y:S01]  /*12f0*/  LDC.64 R4, c[0x0][0x390] ;  /* 0x0000e400ff047b82 */ /* 0x004ea20000000a00 */
[----:B------:R-:W-:Y:S01]  /*1300*/  R2UR UR4, R6 ;  /* 0x00000000060472ca */ /* 0x000fe200000e0000 */
[----:B------:R-:W-:Y:S01]  /*1310*/  IMAD R0, R9, R2, R0 ;  /* 0x0000000209007224 */ /* 0x000fe200078e0200 */
[----:B------:R-:W-:-:S03]  /*1320*/  R2UR UR5, R7 ;  /* 0x00000000070572ca */ /* 0x000fc600000e0000 */
[----:B------:R-:W-:-:S04]  /*1330*/  IMAD R3, R0, R2, R3 ;  /* 0x0000000200037224 */ /* 0x000fc800078e0203 */
[----:B--2---:R-:W-:-:S06]  /*1340*/  IMAD.WIDE R2, R3, 0x4, R4 ;  /* 0x0000000403027825 */ /* 0x004fcc00078e0204 */
[----:B------:R-:W-:Y:S01]  /*1350*/  STG.E desc[UR4][R2.64], RZ ;  /* 0x000000ff02007986 */ /* 0x000fe2000c101904 */
[----:B------:R-:W-:Y:S05]  /*1360*/  EXIT ;  /* 0x000000000000794d */ /* 0x000fea0003800000 */
.L_x_11:
[----:B---3--:R-:W-:Y:S01]  /*1370*/  VIMNMX.U32 R20, PT, PT, R4, 0x1, !PT ;  /* 0x0000000104147848 */ /* 0x008fe20007fe0000 */
[----:B------:R-:W-:-:S03]  /*1380*/  IMAD.MOV.U32 R5, RZ, RZ, RZ ;  /* 0x000000ffff057224 */ /* 0x000fc600078e00ff */
[C---:B------:R-:W-:Y:S02]  /*1390*/  LOP3.LUT R11, R20.reuse, 0xfffffffc, RZ, 0xc0, !PT ;  /* 0xfffffffc140b7812 */ /* 0x040fe400078ec0ff */
[C---:B------:R-:W-:Y:S02]  /*13a0*/  LOP3.LUT R10, R20.reuse, 0xd, RZ, 0xc0, !PT ;  /* 0x0000000d140a7812 */ /* 0x040fe400078ec0ff */
[C---:B------:R-:W-:Y:S02]  /*13b0*/  LOP3.LUT R12, R20.reuse, 0x5, RZ, 0xc0, !PT ;  /* 0x00000005140c7812 */ /* 0x040fe400078ec0ff */
[C---:B------:R-:W-:Y:S02]  /*13c0*/  LOP3.LUT R13, R20.reuse, 0x1, RZ, 0xc0, !PT ;  /* 0x00000001140d7812 */ /* 0x040fe400078ec0ff */
[----:B------:R-:W-:Y:S02]  /*13d0*/  LOP3.LUT R20, R20, 0xfffffff0, RZ, 0xc0, !PT ;  /* 0xfffffff014147812 */ /* 0x000fe400078ec0ff */
[----:B-1----:R-:W-:-:S07]  /*13e0*/  IADD3 R21, PT, PT, -R11, RZ, RZ ;  /* 0x000000ff0b157210 */ /* 0x002fce0007ffe1ff */
.L_x_30:
[----:B------:R-:W-:Y:S01]  /*13f0*/  ISETP.GE.U32.AND P0, PT, R4, 0x4, PT ;  /* 0x000000040400780c */ /* 0x000fe20003f06070 */
[----:B------:R-:W-:Y:S01]  /*1400*/  BSSY.RECONVERGENT B0, `(.L_x_16) ;  /* 0x0000020000007945 */ /* 0x000fe20003800200 */
[----:B0-----:R-:W-:-:S11]  /*1410*/  IMAD.MOV.U32 R23, RZ, RZ, RZ ;  /* 0x000000ffff177224 */ /* 0x001fd600078e00ff */
[----:B-1----:R-:W-:Y:S05]  /*1420*/  @!P0 BRA `(.L_x_17) ;  /* 0x0000000000748947 */ /* 0x002fea0003800000 */
[----:B------:R-:W0:Y:S01]  /*1430*/  LDC.64 R14, c[0x0][0x388] ;  /* 0x0000e200ff0e7b82 */ /* 0x000e220000000a00 */
[----:B------:R-:W-:Y:S01]  /*1440*/  IADD3 R26, P0, PT, R8, 0x8, RZ ;  /* 0x00000008081a7810 */ /* 0x000fe20007f1e0ff */
[----:B------:R-:W-:Y:S01]  /*1450*/  BSSY.RECONVERGENT B1, `(.L_x_18) ;  /* 0x0000019000017945 */ /* 0x000fe20003800200 */
[----:B------:R-:W-:Y:S01]  /*1460*/  IMAD R25, R4, R5, RZ ;  /* 0x0000000504197224 */ /* 0x000fe200078e02ff */
[----:B------:R-:W-:Y:S02]  /*1470*/  MOV R24, R21 ;  /* 0x0000001500187202 */ /* 0x000fe40000000f00 */
[----:B------:R-:W-:-:S08]  /*1480*/  IMAD.X R29, RZ, RZ, R9, P0 ;  /* 0x000000ffff1d7224 */ /* 0x000fd000000e0609 */
.L_x_19:
[----:B--2---:R-:W-:Y:S01]  /*1490*/  R2UR UR4, R6 ;  /* 0x00000000060472ca */ /* 0x004fe200000e0000 */
[----:B0-----:R-:W-:Y:S01]  /*14a0*/  IMAD.WIDE R22, R25, 0x4, R14 ;  /* 0x0000000419167825 */ /* 0x001fe200078e020e */
[----:B------:R-:W-:-:S13]  /*14b0*/  R2UR UR5, R7 ;  /* 0x00000000070572ca */ /* 0x000fda00000e0000 */
[----:B------:R-:W2:Y:S01]  /*14c0*/  LDG.E R27, desc[UR4][R22.64] ;  /* 0x00000004161b7981 */ /* 0x000ea2000c1e1900 */
[----:B------:R-:W-:Y:S01]  /*14d0*/  R2UR UR6, R6 ;  /* 0x00000000060672ca */ /* 0x000fe200000e0000 */
[----:B-1----:R-:W-:Y:S01]  /*14e0*/  IMAD.MOV.U32 R19, RZ, RZ, R29 ;  /* 0x000000ffff137224 */ /* 0x002fe200078e001d */
[----:B------:R-:W-:Y:S02]  /*14f0*/  R2UR UR7, R7 ;  /* 0x00000000070772ca */ /* 0x000fe400000e0000 */
[----:B------:R-:W-:-:S05]  /*1500*/  MOV R18, R26 ;  /* 0x0000001a00127202 */ /* 0x000fca0000000f00 */
[----:B--2---:R-:W-:Y:S06]  /*1510*/  ST.E desc[UR4][R18.64+-0x8], R27 ;  /* 0xfffff81b12007985 */ /* 0x004fec000c101904 */
[----:B------:R-:W2:Y:S04]  /*1520*/  LDG.E R29, desc[UR6][R22.64+0x4] ;  /* 0x00000406161d7981 */ /* 0x000ea8000c1e1900 */
[----:B--2---:R-:W-:Y:S04]  /*1530*/  ST.E desc[UR4][R18.64+-0x4], R29 ;  /* 0xfffffc1d12007985 */ /* 0x004fe8000c101904 */
[----:B------:R-:W2:Y:S01]  /*1540*/  LDG.E R26, desc[UR6][R22.64+0x8] ;  /* 0x00000806161a7981 */ /* 0x000ea2000c1e1900 */
[----:B------:R-:W-:-:S04]  /*1550*/  IADD3 R24, PT, PT, R24, 0x4, RZ ;  /* 0x0000000418187810 */ /* 0x000fc80007ffe0ff */
[----:B------:R-:W-:Y:S01]  /*1560*/  ISETP.NE.AND P0, PT, R24, RZ, PT ;  /* 0x000000ff1800720c */ /* 0x000fe20003f05270 */
[----:B--2---:R0:W-:Y:S04]  /*1570*/  ST.E desc[UR4][R18.64], R26 ;  /* 0x0000001a12007985 */ /* 0x0041e8000c101904 */
[----:B------:R-:W2:Y:S01]  /*1580*/  LDG.E R28, desc[UR6][R22.64+0xc] ;  /* 0x00000c06161c7981 */ /* 0x000ea2000c1e1900 */
[----:B------:R-:W-:Y:S02]  /*1590*/  IADD3 R25, PT, PT, R25, 0x4, RZ ;  /* 0x0000000419197810 */ /* 0x000fe40007ffe0ff */
[----:B0-----:R-:W-:-:S05]  /*15a0*/  IADD3 R26, P1, PT, R18, 0x10, RZ ;  /* 0x00000010121a7810 */ /* 0x001fca0007f3e0ff */
[----:B------:R-:W-:Y:S01]  /*15b0*/  IMAD.X R29, RZ, RZ, R19, P1 ;  /* 0x000000ffff1d7224 */ /* 0x000fe200008e0613 */
[----:B--2---:R1:W-:Y:S01]  /*15c0*/  ST.E desc[UR4][R18.64+0x4], R28 ;  /* 0x0000041c12007985 */ /* 0x0043e2000c101904 */
[----:B------:R-:W-:Y:S06]  /*15d0*/  @P0 BRA `(.L_x_19) ;  /* 0xfffffffc00ac0947 */ /* 0x000fec000383ffff */
[----:B------:R-:W-:Y:S05]  /*15e0*/  BSYNC.RECONVERGENT B1 ;  /* 0x0000000000017941 */ /* 0x000fea0003800200 */
.L_x_18:
[----:B------:R-:W-:-:S07]  /*15f0*/  IMAD.MOV.U32 R23, RZ, RZ, R11 ;  /* 0x000000ffff177224 */ /* 0x000fce00078e000b */
.L_x_17:
[----:B------:R-:W-:Y:S05]  /*1600*/  BSYNC.RECONVERGENT B0 ;  /* 0x0000000000007941 */ /* 0x000fea0003800200 */
.L_x_16:
[----:B------:R-:W-:Y:S01]  /*1610*/  ISETP.NE.AND P0, PT, R13, RZ, PT ;  /* 0x000000ff0d00720c */ /* 0x000fe20003f05270 */
[----:B------:R-:W-:Y:S01]  /*1620*/  BSSY.RECONVERGENT B0, `(.L_x_20) ;  /* 0x000000b000007945 */ /* 0x000fe20003800200 */
[----:B------:R-:W-:-:S11]  /*1630*/  ISETP.GE.U32.AND P1, PT, R4, 0x10, PT ;  /* 0x000000100400780c */ /* 0x000fd60003f26070 */
[----:B------:R-:W-:Y:S05]  /*1640*/  @!P0 BRA `(.L_x_21) ;  /* 0x0000000000208947 */ /* 0x000fea0003800000 */
[----:B------:R-:W0:Y:S01]  /*1650*/  LDC.64 R14, c[0x0][0x388] ;  /* 0x0000e200ff0e7b82 */ /* 0x000e220000000a00 */
[----:B--2---:R-:W-:Y:S01]  /*1660*/  R2UR UR4, R6 ;  /* 0x00000000060472ca */ /* 0x004fe200000e0000 */
[----:B-1----:R-:W-:Y:S01]  /*1670*/  IMAD R19, R4, R5, R23 ;  /* 0x0000000504137224 */ /* 0x002fe200078e0217 */
[----:B------:R-:W-:-:S03]  /*1680*/  R2UR UR5, R7 ;  /* 0x00000000070572ca */ /* 0x000fc600000e0000 */
[----:B0-----:R-:W-:-:S10]  /*1690*/  IMAD.WIDE R18, R19, 0x4, R14 ;  /* 0x0000000413127825 */ /* 0x001fd400078e020e */
[----:B------:R-:W2:Y:S01]  /*16a0*/  LDG.E R19, desc[UR4][R18.64] ;  /* 0x0000000412137981 */ /* 0x000ea2000c1e1900 */
[----:B------:R-:W-:-:S05]  /*16b0*/  IMAD.WIDE.U32 R14, R23, 0x4, R8 ;  /* 0x00000004170e7825 */ /* 0x000fca00078e0008 */
[----:B--2---:R0:W-:Y:S02]  /*16c0*/  ST.E desc[UR4][R14.64], R19 ;  /* 0x000000130e007985 */ /* 0x0041e4000c101904 */
.L_x_21:
[----:B------:R-:W-:Y:S05]  /*16d0*/  BSYNC.RECONVERGENT B0 ;  /* 0x0000000000007941 */ /* 0x000fea0003800200 */
.L_x_20:
[----:B------:R-:W-:Y:S01]  /*16e0*/  BSSY.RECONVERGENT B0, `(.L_x_22) ;  /* 0x0000048000007945 */ /* 0x000fe20003800200 */
[----:B------:R-:W-:-:S03]  /*16f0*/  CS2R R22, SRZ ;  /* 0x0000000000167805 */ /* 0x000fc6000001ff00 */
[----:B------:R-:W-:Y:S05]  /*1700*/  @!P1 BRA `(.L_x_23) ;  /* 0x0000000400149947 */ /* 0x000fea0003800000 */
[----:B------:R-:W-:Y:S01]  /*1710*/  BSSY.RECONVERGENT B1, `(.L_x_24) ;  /* 0x0000043000017945 */ /* 0x000fe20003800200 */
[----:B------:R-:W-:-:S07]  /*1720*/  CS2R R22, SRZ ;  /* 0x0000000000167805 */ /* 0x000fce000001ff00 */
.L_x_25:
[C---:B--2---:R-:W-:Y:S01]  /*1730*/  R2UR UR4, R6.reuse ;  /* 0x00000000060472ca */ /* 0x044fe200000e0000 */
[----:B01----:R-:W-:Y:S01]  /*1740*/  IMAD.WIDE.U32 R18, R23, 0x4, R16 ;  /* 0x0000000417127825 */ /* 0x003fe200078e0010 */
[----:B------:R-:W-:Y:S02]  /*1750*/  R2UR UR5, R7 ;  /* 0x00000000070572ca */ /* 0x000fe400000e0000 */
[----:B------:R-:W-:Y:S01]  /*1760*/  R2UR UR6, R6 ;  /* 0x00000000060672ca */ /* 0x000fe200000e0000 */
[----:B------:R-:W-:Y:S01]  /*1770*/  IMAD.WIDE.U32 R14, R23, 0x4, R8 ;  /* 0x00000004170e7825 */ /* 0x000fe200078e0008 */
[----:B------:R-:W-:-:S09]  /*1780*/  R2UR UR7, R7 ;  /* 0x00000000070772ca */ /* 0x000fd200000e0000 */
[----:B------:R-:W2:Y:S04]  /*1790*/  LD.E R25, desc[UR4][R18.64] ;  /* 0x0000000412197980 */ /* 0x000ea8000c101900 */
[----:B------:R-:W2:Y:S01]  /*17a0*/  LD.E R24, desc[UR6][R14.64] ;  /* 0x000000060e187980 */ /* 0x000ea2000c101900 */
[C---:B------:R-:W-:Y:S02]  /*17b0*/  R2UR UR8, R6.reuse ;  /* 0x00000000060872ca */ /* 0x040fe400000e0000 */
[C---:B------:R-:W-:Y:S02]  /*17c0*/  R2UR UR9, R7.reuse ;  /* 0x00000000070972ca */ /* 0x040fe400000e0000 */
[----:B------:R-:W-:Y:S02]  /*17d0*/  R2UR UR10, R6 ;  /* 0x00000000060a72ca */ /* 0x000fe400000e0000 */
[----:B------:R-:W-:-:S09]  /*17e0*/  R2UR UR11, R7 ;  /* 0x00000000070b72ca */ /* 0x000fd200000e0000 */
[----:B------:R-:W3:Y:S04]  /*17f0*/  LD.E R27, desc[UR8][R18.64+0x8] ;  /* 0x00000808121b7980 */ /* 0x000ee8000c101900 */
[----:B------:R-:W3:Y:S01]  /*1800*/  LD.E R26, desc[UR10][R14.64+0x8] ;  /* 0x0000080a0e1a7980 */ /* 0x000ee2000c101900 */
[----:B--2---:R-:W-:-:S03]  /*1810*/  FFMA R24, R25, R24, R22 ;  /* 0x0000001819187223 */ /* 0x004fc60000000016 */
[----:B------:R-:W2:Y:S04]  /*1820*/  LD.E R25, desc[UR4][R18.64+0x4] ;  /* 0x0000040412197980 */ /* 0x000ea8000c101900 */
[----:B------:R-:W2:Y:S02]  /*1830*/  LD.E R22, desc[UR6][R14.64+0x4] ;  /* 0x000004060e167980 */ /* 0x000ea4000c101900 */
[----:B--2---:R-:W-:Y:S02]  /*1840*/  FFMA R22, R25, R22, R24 ;  /* 0x0000001619167223 */ /* 0x004fe40000000018 */
[----:B------:R-:W2:Y:S04]  /*1850*/  LD.E R25, desc[UR4][R18.64+0xc] ;  /* 0x00000c0412197980 */ /* 0x000ea8000c101900 */
[----:B------:R-:W2:Y:S01]  /*1860*/  LD.E R24, desc[UR6][R14.64+0xc] ;  /* 0x00000c060e187980 */ /* 0x000ea2000c101900 */
[----:B---3--:R-:W-:-:S03]  /*1870*/  FFMA R22, R27, R26, R22 ;  /* 0x0000001a1b167223 */ /* 0x008fc60000000016 */
[----:B------:R-:W3:Y:S04]  /*1880*/  LD.E R27, desc[UR8][R18.64+0x10] ;  /* 0x00001008121b7980 */ /* 0x000ee8000c101900 */
[----:B------:R-:W3:Y:S01]  /*1890*/  LD.E R26, desc[UR10][R14.64+0x10] ;  /* 0x0000100a0e1a7980 */ /* 0x000ee2000c101900 */
[----:B--2---:R-:W-:-:S03]  /*18a0*/  FFMA R22, R25, R24, R22 ;  /* 0x0000001819167223 */ /* 0x004fc60000000016 */
        /* <DEDUP_REMOVED lines=23> */
[C---:B------:R-:W-:Y:S02]  /*1a20*/  R2UR UR12, R6.reuse ;  /* 0x00000000060c72ca */ /* 0x040fe400000e0000 */
[C---:B------:R-:W-:Y:S02]  /*1a30*/  R2UR UR13, R7.reuse ;  /* 0x00000000070d72ca */ /* 0x040fe400000e0000 */
[----:B------:R-:W-:Y:S02]  /*1a40*/  R2UR UR14, R6 ;  /* 0x00000000060e72ca */ /* 0x000fe400000e0000 */
[----:B------:R-:W-:-:S09]  /*1a50*/  R2UR UR15, R7 ;  /* 0x00000000070f72ca */ /* 0x000fd200000e0000 */
[----:B------:R-:W4:Y:S04]  /*1a60*/  LD.E R29, desc[UR12][R18.64+0x3c] ;  /* 0x00003c0c121d7980 */ /* 0x000f28000c101900 */
[----:B------:R-:W4:Y:S01]  /*1a70*/  LD.E R28, desc[UR14][R14.64+0x3c] ;  /* 0x00003c0e0e1c7980 */ /* 0x000f22000c101900 */
[----:B--2---:R-:W-:-:S03]  /*1a80*/  FFMA R22, R25, R24, R22 ;  /* 0x0000001819167223 */ /* 0x004fc60000000016 */
[----:B------:R-:W2:Y:S04]  /*1a90*/  LD.E R25, desc[UR4][R18.64+0x34] ;  /* 0x0000340412197980 */ /* 0x000ea8000c101900 */
[----:B------:R-:W2:Y:S01]  /*1aa0*/  LD.E R24, desc[UR6][R14.64+0x34] ;  /* 0x000034060e187980 */ /* 0x000ea2000c101900 */
[----:B---3--:R-:W-:-:S03]  /*1ab0*/  FFMA R26, R27, R26, R22 ;  /* 0x0000001a1b1a7223 */ /* 0x008fc60000000016 */
[----:B------:R-:W3:Y:S04]  /*1ac0*/  LD.E R22, desc[UR8][R18.64+0x38] ;  /* 0x0000380812167980 */ /* 0x000ee8000c101900 */
[----:B------:R-:W3:Y:S01]  /*1ad0*/  LD.E R27, desc[UR10][R14.64+0x38] ;  /* 0x0000380a0e1b7980 */ /* 0x000ee2000c101900 */
[----:B------:R-:W-:-:S04]  /*1ae0*/  IADD3 R23, PT, PT, R23, 0x10, RZ ;  /* 0x0000001017177810 */ /* 0x000fc80007ffe0ff */
[----:B------:R-:W-:Y:S01]  /*1af0*/  ISETP.NE.AND P1, PT, R23, R20, PT ;  /* 0x000000141700720c */ /* 0x000fe20003f25270 */
[----:B--2---:R-:W-:-:S04]  /*1b00*/  FFMA R25, R25, R24, R26 ;  /* 0x0000001819197223 */ /* 0x004fc8000000001a */
[----:B---3--:R-:W-:-:S04]  /*1b10*/  FFMA R22, R22, R27, R25 ;  /* 0x0000001b16167223 */ /* 0x008fc80000000019 */
[----:B----4-:R-:W-:-:S04]  /*1b20*/  FFMA R22, R29, R28, R22 ;  /* 0x0000001c1d167223 */ /* 0x010fc80000000016 */
[----:B------:R-:W-:Y:S05]  /*1b30*/  @P1 BRA `(.L_x_25) ;  /* 0xfffffff800fc1947 */ /* 0x000fea000383ffff */
[----:B------:R-:W-:Y:S05]  /*1b40*/  BSYNC.RECONVERGENT B1 ;  /* 0x0000000000017941 */ /* 0x000fea0003800200 */
.L_x_24:
[----:B------:R-:W-:-:S07]  /*1b50*/  IMAD.MOV.U32 R23, RZ, RZ, R20 ;  /* 0x000000ffff177224 */ /* 0x000fce00078e0014 */
.L_x_23:
[----:B------:R-:W-:Y:S05]  /*1b60*/  BSYNC.RECONVERGENT B0 ;  /* 0x0000000000007941 */ /* 0x000fea0003800200 */
.L_x_22:
[----:B------:R-:W-:Y:S01]  /*1b70*/  ISETP.NE.AND P1, PT, R10, RZ, PT ;  /* 0x000000ff0a00720c */ /* 0x000fe20003f25270 */
[----:B------:R-:W-:-:S12]  /*1b80*/  BSSY.RECONVERGENT B0, `(.L_x_26) ;  /* 0x0000052000007945 */ /* 0x000fd80003800200 */
[----:B------:R-:W-:Y:S05]  /*1b90*/  @!P1 BRA `(.L_x_27) ;  /* 0x0000000400409947 */ /* 0x000fea0003800000 */
[----:B0-----:R-:W-:Y:S01]  /*1ba0*/  IADD3 R14, PT, PT, R10, -0x1, RZ ;  /* 0xffffffff0a0e7810 */ /* 0x001fe20007ffe0ff */
[----:B------:R-:W-:Y:S01]  /*1bb0*/  BSSY.RECONVERGENT B1, `(.L_x_28) ;  /* 0x000002b000017945 */ /* 0x000fe20003800200 */
[----:B------:R-:W-:Y:S02]  /*1bc0*/  ISETP.NE.AND P2, PT, R12, RZ, PT ;  /* 0x000000ff0c00720c */ /* 0x000fe40003f45270 */
[----:B------:R-:W-:-:S13]  /*1bd0*/  ISETP.GE.U32.AND P1, PT, R14, 0x7, PT ;  /* 0x000000070e00780c */ /* 0x000fda0003f26070 */
[----:B------:R-:W-:Y:S05]  /*1be0*/  @!P1 BRA `(.L_x_29) ;  /* 0x00000000009c9947 */ /* 0x000fea0003800000 */
[C---:B--2---:R-:W-:Y:S01]  /*1bf0*/  R2UR UR4, R6.reuse ;  /* 0x00000000060472ca */ /* 0x044fe200000e0000 */
[----:B------:R-:W-:Y:S01]  /*1c00*/  IMAD.WIDE.U32 R14, R23, 0x4, R16 ;  /* 0x00000004170e7825 */ /* 0x000fe200078e0010 */
[----:B------:R-:W-:Y:S02]  /*1c10*/  R2UR UR5, R7 ;  /* 0x00000000070572ca */ /* 0x000fe400000e0000 */
[----:B------:R-:W-:Y:S01]  /*1c20*/  R2UR UR6, R6 ;  /* 0x00000000060672ca */ /* 0x000fe200000e0000 */
[----:B-1----:R-:W-:Y:S01]  /*1c30*/  IMAD.WIDE.U32 R18, R23, 0x4, R8 ;  /* 0x0000000417127825 */ /* 0x002fe200078e0008 */
        /* <DEDUP_REMOVED lines=11> */
[----:B------:R-:W2:Y:S01]  /*1cf0*/  LD.E R22, desc[UR6][R18.64+0x4] ;  /* 0x0000040612167980 */ /* 0x000ea2000c101900 */
[----:B------:R-:W-:Y:S01]  /*1d00*/  R2UR UR12, R6 ;  /* 0x00000000060c72ca */ /* 0x000fe200000e0000 */
[----:B--2---:R-:W-:Y:S02]  /*1d10*/  FFMA R22, R25, R22, R24 ;  /* 0x0000001619167223 */ /* 0x004fe40000000018 */
[----:B------:R-:W2:Y:S04]  /*1d20*/  LD.E R25, desc[UR4][R14.64+0xc] ;  /* 0x00000c040e197980 */ /* 0x000ea8000c101900 */
[----:B------:R-:W2:Y:S01]  /*1d30*/  LD.E R24, desc[UR6][R18.64+0xc] ;  /* 0x00000c0612187980 */ /* 0x000ea2000c101900 */
[----:B---3--:R-:W-:-:S03]  /*1d40*/  FFMA R22, R27, R26, R22 ;  /* 0x0000001a1b167223 */ /* 0x008fc60000000016 */
[----:B------:R-:W3:Y:S04]  /*1d50*/  LD.E R27, desc[UR8][R14.64+0x10] ;  /* 0x000010080e1b7980 */ /* 0x000ee8000c101900 */
[----:B------:R-:W3:Y:S01]  /*1d60*/  LD.E R26, desc[UR10][R18.64+0x10] ;  /* 0x0000100a121a7980 */ /* 0x000ee2000c101900 */
        /* <DEDUP_REMOVED lines=11> */
[----:B------:R-:W-:Y:S02]  /*1e20*/  VIADD R23, R23, 0x8 ;  /* 0x0000000817177836 */ /* 0x000fe40000000000 */
[----:B--2---:R-:W-:-:S04]  /*1e30*/  FFMA R25, R25, R24, R26 ;  /* 0x0000001819197223 */ /* 0x004fc8000000001a */
[----:B---3--:R-:W-:-:S04]  /*1e40*/  FFMA R22, R22, R27, R25 ;  /* 0x0000001b16167223 */ /* 0x008fc80000000019 */
[----:B----4-:R-:W-:-:S07]  /*1e50*/  FFMA R22, R29, R28, R22 ;  /* 0x0000001c1d167223 */ /* 0x010fce0000000016 */
.L_x_29:
[----:B------:R-:W-:Y:S05]  /*1e60*/  BSYNC.RECONVERGENT B1 ;  /* 0x0000000000017941 */ /* 0x000fea0003800200 */
.L_x_28:
[----:B------:R-:W-:Y:S05]  /*1e70*/  @!P2 BRA `(.L_x_27) ;  /* 0x000000000088a947 */ /* 0x000fea0003800000 */
[----:B------:R-:W-:-:S04]  /*1e80*/  IADD3 R14, PT, PT, R12, -0x1, RZ ;  /* 0xffffffff0c0e7810 */ /* 0x000fc80007ffe0ff */
[----:B------:R-:W-:-:S13]  /*1e90*/  ISETP.GE.U32.AND P1, PT, R14, 0x3, PT ;  /* 0x000000030e00780c */ /* 0x000fda0003f26070 */
[C---:B--2---:R-:W-:Y:S01]  /*1ea0*/  @P1 R2UR UR4, R6.reuse ;  /* 0x00000000060412ca */ /* 0x044fe200000e0000 */
[----:B------:R-:W-:Y:S01]  /*1eb0*/  @P1 IMAD.WIDE.U32 R14, R23, 0x4, R16 ;  /* 0x00000004170e1825 */ /* 0x000fe200078e0010 */
[----:B------:R-:W-:Y:S02]  /*1ec0*/  @P1 R2UR UR5, R7 ;  /* 0x00000000070512ca */ /* 0x000fe400000e0000 */
[C---:B------:R-:W-:Y:S01]  /*1ed0*/  @P1 R2UR UR6, R6.reuse ;  /* 0x00000000060612ca */ /* 0x040fe200000e0000 */
[----:B-1----:R-:W-:Y:S01]  /*1ee0*/  @P1 IMAD.WIDE.U32 R18, R23, 0x4, R8 ;  /* 0x0000000417121825 */ /* 0x002fe200078e0008 */
[C---:B------:R-:W-:Y:S02]  /*1ef0*/  @P1 R2UR UR7, R7.reuse ;  /* 0x00000000070712ca */ /* 0x040fe400000e0000 */
[----:B------:R-:W-:Y:S02]  /*1f00*/  @P1 R2UR UR8, R6 ;  /* 0x00000000060812ca */ /* 0x000fe400000e0000 */
[----:B------:R-:W-:-:S02]  /*1f10*/  @P1 R2UR UR9, R7 ;  /* 0x00000000070912ca */ /* 0x000fc400000e0000 */
[C---:B------:R-:W-:Y:S02]  /*1f20*/  @P1 R2UR UR10, R6.reuse ;  /* 0x00000000060a12ca */ /* 0x040fe400000e0000 */
[----:B------:R-:W-:Y:S01]  /*1f30*/  @P1 R2UR UR11, R7 ;  /* 0x00000000070b12ca */ /* 0x000fe200000e0000 */
[----:B------:R-:W2:Y:S04]  /*1f40*/  @P1 LD.E R25, desc[UR4][R14.64] ;  /* 0x000000040e191980 */ /* 0x000ea8000c101900 */
[----:B------:R-:W2:Y:S04]  /*1f50*/  @P1 LD.E R24, desc[UR6][R18.64] ;  /* 0x0000000612181980 */ /* 0x000ea8000c101900 */
[----:B------:R-:W3:Y:S04]  /*1f60*/  @P1 LD.E R27, desc[UR8][R14.64+0x4] ;  /* 0x000004080e1b1980 */ /* 0x000ee8000c101900 */
[----:B------:R-:W3:Y:S01]  /*1f70*/  @P1 LD.E R28, desc[UR10][R18.64+0x4] ;  /* 0x0000040a121c1980 */ /* 0x000ee2000c101900 */
[----:B------:R-:W-:-:S02]  /*1f80*/  @P0 R2UR UR12, R6 ;  /* 0x00000000060c02ca */ /* 0x000fc400000e0000 */
[C---:B------:R-:W-:Y:S01]  /*1f90*/  @P0 R2UR UR13, R7.reuse ;  /* 0x00000000070d02ca */ /* 0x040fe200000e0000 */
[----:B------:R-:W4:Y:S01]  /*1fa0*/  @P1 LD.E R29, desc[UR4][R14.64+0x8] ;  /* 0x000008040e1d1980 */ /* 0x000f22000c101900 */
[----:B------:R-:W-:Y:S02]  /*1fb0*/  @P0 R2UR UR4, R6 ;  /* 0x00000000060402ca */ /* 0x000fe400000e0000 */
[----:B------:R-:W-:Y:S01]  /*1fc0*/  @P0 R2UR UR5, R7 ;  /* 0x00000000070502ca */ /* 0x000fe200000e0000 */
[----:B------:R-:W-:Y:S01]  /*1fd0*/  @P1 VIADD R23, R23, 0x4 ;  /* 0x0000000417171836 */ /* 0x000fe20000000000 */
[----:B------:R-:W5:Y:S04]  /*1fe0*/  @P1 LD.E R14, desc[UR8][R14.64+0xc] ;  /* 0x00000c080e0e1980 */ /* 0x000f68000c101900 */
[----:B------:R-:W4:Y:S04]  /*1ff0*/  @P1 LD.E R15, desc[UR6][R18.64+0x8] ;  /* 0x00000806120f1980 */ /* 0x000f28000c101900 */
[----:B------:R-:W5:Y:S01]  /*2000*/  @P1 LD.E R19, desc[UR10][R18.64+0xc] ;  /* 0x00000c0a12131980 */ /* 0x000f62000c101900 */
[----:B--2---:R-:W-:-:S04]  /*2010*/  @P1 FFMA R24, R25, R24, R22 ;  /* 0x0000001819181223 */ /* 0x004fc80000000016 */
[----:B---3--:R-:W-:Y:S01]  /*2020*/  @P1 FFMA R28, R27, R28, R24 ;  /* 0x0000001c1b1c1223 */ /* 0x008fe20000000018 */
[----:B------:R-:W-:-:S04]  /*2030*/  @P0 IMAD.WIDE.U32 R26, R23, 0x4, R16 ;  /* 0x00000004171a0825 */ /* 0x000fc800078e0010 */
[----:B------:R-:W-:Y:S02]  /*2040*/  @P0 IMAD.WIDE.U32 R24, R23, 0x4, R8 ;  /* 0x0000000417180825 */ /* 0x000fe400078e0008 */
[----:B------:R-:W2:Y:S04]  /*2050*/  @P0 LD.E R27, desc[UR12][R26.64] ;  /* 0x0000000c1a1b0980 */ /* 0x000ea8000c101900 */
[----:B------:R-:W2:Y:S01]  /*2060*/  @P0 LD.E R24, desc[UR4][R24.64] ;  /* 0x0000000418180980 */ /* 0x000ea2000c101900 */
[----:B----4-:R-:W-:-:S04]  /*2070*/  @P1 FFMA R29, R29, R15, R28 ;  /* 0x0000000f1d1d1223 */ /* 0x010fc8000000001c */
[----:B-----5:R-:W-:-:S04]  /*2080*/  @P1 FFMA R22, R14, R19, R29 ;  /* 0x000000130e161223 */ /* 0x020fc8000000001d */
[----:B--2---:R-:W-:-:S07]  /*2090*/  @P0 FFMA R22, R27, R24, R22 ;  /* 0x000000181b160223 */ /* 0x004fce0000000016 */
.L_x_27:
[----:B------:R-:W-:Y:S05]  /*20a0*/  BSYNC.RECONVERGENT B0 ;  /* 0x0000000000007941 */ /* 0x000fea0003800200 */
.L_x_26:
[----:B------:R-:W3:Y:S01]  /*20b0*/  LDCU UR4, c[0x0][0x3a4] ;  /* 0x00007480ff0477ac */ /* 0x000ee20008000800 */
[----:B0-----:R-:W0:Y:S01]  /*20c0*/  LDC.64 R14, c[0x0][0x390] ;  /* 0x0000e400ff0e7b82 */ /* 0x001e220000000a00 */
[CC--:B-1----:R-:W-:Y:S01]  /*20d0*/  IMAD R18, R5.reuse, R2.reuse, R0 ;  /* 0x0000000205127224 */ /* 0x0c2fe200078e0200 */
[----:B------:R-:W-:Y:S02]  /*20e0*/  IADD3 R5, PT, PT, R5, 0x1, RZ ;  /* 0x0000000105057810 */ /* 0x000fe40007ffe0ff */
[----:B--2---:R-:W-:Y:S01]  /*20f0*/  R2UR UR6, R6 ;  /* 0x00000000060672ca */ /* 0x004fe200000e0000 */
[----:B------:R-:W-:Y:S01]  /*2100*/  IMAD R19, R18, R2, R3 ;  /* 0x0000000212137224 */ /* 0x000fe200078e0203 */
[----:B------:R-:W-:Y:S02]  /*2110*/  R2UR UR7, R7 ;  /* 0x00000000070772ca */ /* 0x000fe400000e0000 */
[----:B---3--:R-:W-:Y:S01]  /*2120*/  ISETP.NE.AND P0, PT, R5, UR4, PT ;  /* 0x0000000405007c0c */ /* 0x008fe2000bf05270 */
[----:B0-----:R-:W-:-:S10]  /*2130*/  IMAD.WIDE R14, R19, 0x4, R14 ;  /* 0x00000004130e7825 */ /* 0x001fd400078e020e */
[----:B------:R1:W-:Y:S02]  /*2140*/  STG.E desc[UR6][R14.64], R22 ;  /* 0x000000160e007986 */ /* 0x0003e4000c101906 */
[----:B------:R-:W-:Y:S05]  /*2150*/  @P0 BRA `(.L_x_30) ;  /* 0xfffffff000a40947 */ /* 0x000fea000383ffff */
[----:B------:R-:W-:Y:S05]  /*2160*/  EXIT ;  /* 0x000000000000794d */ /* 0x000fea0003800000 */
.L_x_31:
[----:B------:R-:W-:-:S00]  /*2170*/  BRA `(.L_x_31) ;  /* 0xfffffffc00fc7947 */ /* 0x000fc0000383ffff */
[----:B------:R-:W-:-:S00]  /*2180*/  NOP ;  /* 0x0000000000007918 */ /* 0x000fc00000000000 */
[----:B------:R-:W-:-:S00]  /*2190*/  NOP ;  /* 0x0000000000007918 */ /* 0x000fc00000000000 */
[----:B------:R-:W-:-:S00]  /*21a0*/  NOP ;  /* 0x0000000000007918 */ /* 0x000fc00000000000 */
[----:B------:R-:W-:-:S00]  /*21b0*/  NOP ;  /* 0x0000000000007918 */ /* 0x000fc00000000000 */
[----:B------:R-:W-:-:S00]  /*21c0*/  NOP ;  /* 0x0000000000007918 */ /* 0x000fc00000000000 */
[----:B------:R-:W-:-:S00]  /*21d0*/  NOP ;  /* 0x0000000000007918 */ /* 0x000fc00000000000 */
[----:B------:R-:W-:-:S00]  /*21e0*/  NOP ;  /* 0x0000000000007918 */ /* 0x000fc00000000000 */
[----:B------:R-:W-:-:S00]  /*21f0*/  NOP ;  /* 0x0000000000007918 */ /* 0x000fc00000000000 */
.L_x_32:


//--------------------- .nv.shared.reserved.0     --------------------------
	.section	.nv.shared.reserved.0,"aw",@nobits
	.weak		__nv_reservedSMEM_offset_0_alias
	.size		__nv_reservedSMEM_offset_0_alias, 0, 64
	.other		__nv_reservedSMEM_offset_0_alias,@"STO_CUDA_RESERVED_SHARED STV_DEFAULT"
__nv_reservedSMEM_offset_0_alias:
	.zero		0
	.zero		64


//--------------------- .nv.constant0._Z6Conv2dPfS_S_iiii --------------------------
	.section	.nv.constant0._Z6Conv2dPfS_S_iiii,"a",@progbits
	.sectionflags	@""
	.align	4
.nv.constant0._Z6Conv2dPfS_S_iiii:
	.zero		936


//--------------------- SYMBOLS --------------------------

	.type		.nv.reservedSmem.offset0,@object
	.size		.nv.reservedSmem.offset0,0x4
	.type		malloc,@function
